//
// Generated by NVIDIA NVVM Compiler
//
// Compiler Build ID: CL-36424714
// Cuda compilation tools, release 13.0, V13.0.88
// Based on NVVM 20.0.0
//

.version 9.0
.target sm_100
.address_size 64

	// .globl	_Z17fls_unpack_kernelPKjS0_PKhPjii

.visible .entry _Z17fls_unpack_kernelPKjS0_PKhPjii(
	.param .u64 .ptr .align 1 _Z17fls_unpack_kernelPKjS0_PKhPjii_param_0,
	.param .u64 .ptr .align 1 _Z17fls_unpack_kernelPKjS0_PKhPjii_param_1,
	.param .u64 .ptr .align 1 _Z17fls_unpack_kernelPKjS0_PKhPjii_param_2,
	.param .u64 .ptr .align 1 _Z17fls_unpack_kernelPKjS0_PKhPjii_param_3,
	.param .u32 _Z17fls_unpack_kernelPKjS0_PKhPjii_param_4,
	.param .u32 _Z17fls_unpack_kernelPKjS0_PKhPjii_param_5
)
{
	.reg .pred 	%p<7>;
	.reg .b16 	%rs<2>;
	.reg .b32 	%r<43>;
	.reg .b64 	%rd<20>;

	ld.param.u64 	%rd5, [_Z17fls_unpack_kernelPKjS0_PKhPjii_param_0];
	ld.param.u64 	%rd6, [_Z17fls_unpack_kernelPKjS0_PKhPjii_param_1];
	ld.param.u64 	%rd7, [_Z17fls_unpack_kernelPKjS0_PKhPjii_param_2];
	ld.param.u64 	%rd8, [_Z17fls_unpack_kernelPKjS0_PKhPjii_param_3];
	ld.param.u32 	%r17, [_Z17fls_unpack_kernelPKjS0_PKhPjii_param_4];
	ld.param.u32 	%r16, [_Z17fls_unpack_kernelPKjS0_PKhPjii_param_5];
	mov.u32 	%r1, %ctaid.x;
	setp.ge.s32 	%p1, %r1, %r17;
	@%p1 bra 	$L__BB0_6;
	cvta.to.global.u64 	%rd9, %rd6;
	cvta.to.global.u64 	%rd10, %rd7;
	cvta.to.global.u64 	%rd1, %rd5;
	mov.u32 	%r41, %tid.x;
	cvt.u64.u32 	%rd11, %r1;
	mul.wide.u32 	%rd12, %r1, 4;
	add.s64 	%rd13, %rd9, %rd12;
	ld.global.nc.u32 	%r3, [%rd13];
	add.s64 	%rd14, %rd10, %rd11;
	ld.global.nc.u8 	%rs1, [%rd14];
	cvt.u32.u8 	%r4, %rs1;
	mad.lo.s32 	%r18, %r16, %r4, 31;
	shr.s32 	%r19, %r18, 31;
	shr.u32 	%r20, %r19, 27;
	add.s32 	%r21, %r18, %r20;
	shr.s32 	%r5, %r21, 5;
	setp.ge.s32 	%p2, %r41, %r16;
	@%p2 bra 	$L__BB0_6;
	sub.s32 	%r6, 32, %r4;
	mov.b32 	%r22, -1;
	shl.b32 	%r23, %r22, %r4;
	not.b32 	%r7, %r23;
	mul.lo.s32 	%r8, %r16, %r1;
	mov.u32 	%r9, %ntid.x;
	cvta.to.global.u64 	%rd2, %rd8;
	mul.lo.s32 	%r24, %r5, %r1;
	cvt.s64.s32 	%rd3, %r24;
$L__BB0_3:
	mul.lo.s32 	%r25, %r41, %r4;
	shr.s32 	%r26, %r25, 31;
	shr.u32 	%r27, %r26, 27;
	add.s32 	%r28, %r25, %r27;
	shr.s32 	%r29, %r28, 5;
	and.b32  	%r31, %r28, -32;
	sub.s32 	%r11, %r25, %r31;
	cvt.s64.s32 	%rd15, %r29;
	add.s64 	%rd16, %rd3, %rd15;
	shl.b64 	%rd17, %rd16, 2;
	add.s64 	%rd4, %rd1, %rd17;
	ld.global.nc.u32 	%r32, [%rd4];
	shr.u32 	%r42, %r32, %r11;
	setp.le.s32 	%p3, %r11, %r6;
	add.s32 	%r33, %r29, 1;
	setp.ge.s32 	%p4, %r33, %r5;
	or.pred  	%p5, %p3, %p4;
	@%p5 bra 	$L__BB0_5;
	ld.global.nc.u32 	%r35, [%rd4+4];
	sub.s32 	%r36, 32, %r11;
	shl.b32 	%r37, %r35, %r36;
	add.s32 	%r42, %r37, %r42;
$L__BB0_5:
	and.b32  	%r38, %r42, %r7;
	add.s32 	%r39, %r38, %r3;
	add.s32 	%r40, %r41, %r8;
	mul.wide.s32 	%rd18, %r40, 4;
	add.s64 	%rd19, %rd2, %rd18;
	st.global.u32 	[%rd19], %r39;
	add.s32 	%r41, %r41, %r9;
	setp.lt.s32 	%p6, %r41, %r16;
	@%p6 bra 	$L__BB0_3;
$L__BB0_6:
	ret;

}
	// .globl	_Z28l3_interleaved_unpack_kernelPKjS0_PKhPjii
.visible .entry _Z28l3_interleaved_unpack_kernelPKjS0_PKhPjii(
	.param .u64 .ptr .align 1 _Z28l3_interleaved_unpack_kernelPKjS0_PKhPjii_param_0,
	.param .u64 .ptr .align 1 _Z28l3_interleaved_unpack_kernelPKjS0_PKhPjii_param_1,
	.param .u64 .ptr .align 1 _Z28l3_interleaved_unpack_kernelPKjS0_PKhPjii_param_2,
	.param .u64 .ptr .align 1 _Z28l3_interleaved_unpack_kernelPKjS0_PKhPjii_param_3,
	.param .u32 _Z28l3_interleaved_unpack_kernelPKjS0_PKhPjii_param_4,
	.param .u32 _Z28l3_interleaved_unpack_kernelPKjS0_PKhPjii_param_5
)
{
	.reg .pred 	%p<11>;
	.reg .b16 	%rs<3>;
	.reg .b32 	%r<149>;
	.reg .b64 	%rd<150>;

	ld.param.u64 	%rd22, [_Z28l3_interleaved_unpack_kernelPKjS0_PKhPjii_param_0];
	ld.param.u32 	%r43, [_Z28l3_interleaved_unpack_kernelPKjS0_PKhPjii_param_4];
	cvta.to.global.u64 	%rd1, %rd22;
	mov.u32 	%r1, %ctaid.x;
	setp.ge.s32 	%p1, %r1, %r43;
	@%p1 bra 	$L__BB1_19;
	ld.param.u32 	%r136, [_Z28l3_interleaved_unpack_kernelPKjS0_PKhPjii_param_5];
	ld.param.u64 	%rd147, [_Z28l3_interleaved_unpack_kernelPKjS0_PKhPjii_param_2];
	ld.param.u64 	%rd146, [_Z28l3_interleaved_unpack_kernelPKjS0_PKhPjii_param_1];
	cvta.to.global.u64 	%rd24, %rd146;
	cvta.to.global.u64 	%rd25, %rd147;
	mov.u32 	%r45, %tid.x;
	cvt.u64.u32 	%rd26, %r1;
	mul.wide.u32 	%rd27, %r1, 4;
	add.s64 	%rd28, %rd24, %rd27;
	ld.global.nc.u32 	%r2, [%rd28];
	add.s64 	%rd29, %rd25, %rd26;
	ld.global.nc.u8 	%rs2, [%rd29];
	cvt.u16.u8 	%rs1, %rs2;
	cvt.s64.s32 	%rd30, %r136;
	cvt.u64.u16 	%rd31, %rs1;
	and.b64  	%rd32, %rd31, 255;
	cvt.u32.u16 	%r46, %rs1;
	and.b32  	%r47, %r46, 255;
	sub.s32 	%r3, 32, %r47;
	mov.b32 	%r48, -1;
	shl.b32 	%r49, %r48, %r47;
	not.b32 	%r4, %r49;
	cvt.u64.u32 	%rd33, %r45;
	mad.lo.s64 	%rd34, %rd30, %rd26, %rd33;
	add.s64 	%rd35, %rd34, 224;
	mul.lo.s64 	%rd2, %rd35, %rd32;
	add.s64 	%rd36, %rd34, 192;
	mul.lo.s64 	%rd3, %rd36, %rd32;
	add.s64 	%rd37, %rd34, 128;
	mul.lo.s64 	%rd4, %rd37, %rd32;
	add.s64 	%rd38, %rd34, 96;
	mul.lo.s64 	%rd5, %rd38, %rd32;
	add.s64 	%rd39, %rd34, 64;
	mul.lo.s64 	%rd6, %rd39, %rd32;
	mad.lo.s32 	%r139, %r136, %r1, %r45;
	add.s64 	%rd40, %rd34, 32;
	mul.lo.s64 	%rd7, %rd40, %rd32;
	mov.b32 	%r140, 0;
	mov.b64 	%rd149, 0;
$L__BB1_2:
	ld.param.u32 	%r137, [_Z28l3_interleaved_unpack_kernelPKjS0_PKhPjii_param_5];
	cvt.s64.s32 	%rd41, %r137;
	mov.u32 	%r50, %ctaid.x;
	cvt.u64.u32 	%rd42, %r50;
	mov.u32 	%r51, %tid.x;
	cvt.u64.u32 	%rd43, %r51;
	mad.lo.s64 	%rd44, %rd41, %rd42, %rd43;
	cvt.u64.u16 	%rd45, %rs1;
	and.b64  	%rd46, %rd45, 255;
	mad.lo.s64 	%rd47, %rd44, %rd46, %rd149;
	shr.s64 	%rd48, %rd47, 63;
	shr.u64 	%rd49, %rd48, 59;
	add.s64 	%rd50, %rd47, %rd49;
	shr.s64 	%rd51, %rd50, 5;
	cvt.u32.u64 	%r52, %rd51;
	mov.b64 	%rd52, 32;
	cvt.u32.u64 	%r53, %rd52;
	mul.lo.s32 	%r54, %r52, %r53;
	cvt.u32.u64 	%r55, %rd47;
	sub.s32 	%r8, %r55, %r54;
	shl.b64 	%rd9, %rd51, 32;
	shr.s64 	%rd53, %rd9, 30;
	add.s64 	%rd54, %rd1, %rd53;
	ld.global.nc.u32 	%r56, [%rd54];
	shr.u32 	%r141, %r56, %r8;
	setp.ge.s32 	%p2, %r3, %r8;
	@%p2 bra 	$L__BB1_4;
	add.s64 	%rd55, %rd9, 4294967296;
	shr.s64 	%rd56, %rd55, 30;
	add.s64 	%rd57, %rd1, %rd56;
	ld.global.nc.u32 	%r57, [%rd57];
	sub.s32 	%r58, 32, %r8;
	shl.b32 	%r59, %r57, %r58;
	add.s32 	%r141, %r59, %r141;
$L__BB1_4:
	ld.param.u64 	%rd148, [_Z28l3_interleaved_unpack_kernelPKjS0_PKhPjii_param_3];
	mul.wide.s32 	%rd58, %r139, 4;
	cvta.to.global.u64 	%rd59, %rd148;
	add.s64 	%rd60, %rd59, %rd58;
	add.s64 	%rd10, %rd60, 512;
	and.b32  	%r60, %r141, %r4;
	add.s32 	%r61, %r60, %r2;
	st.global.u32 	[%rd60], %r61;
	add.s64 	%rd61, %rd7, %rd149;
	shr.s64 	%rd62, %rd61, 63;
	shr.u64 	%rd63, %rd62, 59;
	add.s64 	%rd64, %rd61, %rd63;
	shr.s64 	%rd65, %rd64, 5;
	cvt.u32.u64 	%r62, %rd65;
	mov.b64 	%rd66, 32;
	cvt.u32.u64 	%r63, %rd66;
	mul.lo.s32 	%r64, %r62, %r63;
	cvt.u32.u64 	%r65, %rd61;
	sub.s32 	%r12, %r65, %r64;
	shl.b64 	%rd11, %rd65, 32;
	shr.s64 	%rd67, %rd11, 30;
	add.s64 	%rd68, %rd1, %rd67;
	ld.global.nc.u32 	%r66, [%rd68];
	shr.u32 	%r142, %r66, %r12;
	setp.ge.s32 	%p3, %r3, %r12;
	@%p3 bra 	$L__BB1_6;
	add.s64 	%rd69, %rd11, 4294967296;
	shr.s64 	%rd70, %rd69, 30;
	add.s64 	%rd71, %rd1, %rd70;
	ld.global.nc.u32 	%r67, [%rd71];
	sub.s32 	%r68, 32, %r12;
	shl.b32 	%r69, %r67, %r68;
	add.s32 	%r142, %r69, %r142;
$L__BB1_6:
	and.b32  	%r70, %r142, %r4;
	add.s32 	%r71, %r70, %r2;
	st.global.u32 	[%rd10+-384], %r71;
	add.s64 	%rd72, %rd6, %rd149;
	shr.s64 	%rd73, %rd72, 63;
	shr.u64 	%rd74, %rd73, 59;
	add.s64 	%rd75, %rd72, %rd74;
	shr.s64 	%rd76, %rd75, 5;
	cvt.u32.u64 	%r72, %rd76;
	mov.b64 	%rd77, 32;
	cvt.u32.u64 	%r73, %rd77;
	mul.lo.s32 	%r74, %r72, %r73;
	cvt.u32.u64 	%r75, %rd72;
	sub.s32 	%r16, %r75, %r74;
	shl.b64 	%rd12, %rd76, 32;
	shr.s64 	%rd78, %rd12, 30;
	add.s64 	%rd79, %rd1, %rd78;
	ld.global.nc.u32 	%r76, [%rd79];
	shr.u32 	%r143, %r76, %r16;
	setp.ge.s32 	%p4, %r3, %r16;
	@%p4 bra 	$L__BB1_8;
	add.s64 	%rd80, %rd12, 4294967296;
	shr.s64 	%rd81, %rd80, 30;
	add.s64 	%rd82, %rd1, %rd81;
	ld.global.nc.u32 	%r77, [%rd82];
	sub.s32 	%r78, 32, %r16;
	shl.b32 	%r79, %r77, %r78;
	add.s32 	%r143, %r79, %r143;
$L__BB1_8:
	and.b32  	%r80, %r143, %r4;
	add.s32 	%r81, %r80, %r2;
	st.global.u32 	[%rd10+-256], %r81;
	add.s64 	%rd83, %rd5, %rd149;
	shr.s64 	%rd84, %rd83, 63;
	shr.u64 	%rd85, %rd84, 59;
	add.s64 	%rd86, %rd83, %rd85;
	shr.s64 	%rd87, %rd86, 5;
	cvt.u32.u64 	%r82, %rd87;
	mov.b64 	%rd88, 32;
	cvt.u32.u64 	%r83, %rd88;
	mul.lo.s32 	%r84, %r82, %r83;
	cvt.u32.u64 	%r85, %rd83;
	sub.s32 	%r20, %r85, %r84;
	shl.b64 	%rd13, %rd87, 32;
	shr.s64 	%rd89, %rd13, 30;
	add.s64 	%rd90, %rd1, %rd89;
	ld.global.nc.u32 	%r86, [%rd90];
	shr.u32 	%r144, %r86, %r20;
	setp.ge.s32 	%p5, %r3, %r20;
	@%p5 bra 	$L__BB1_10;
	add.s64 	%rd91, %rd13, 4294967296;
	shr.s64 	%rd92, %rd91, 30;
	add.s64 	%rd93, %rd1, %rd92;
	ld.global.nc.u32 	%r87, [%rd93];
	sub.s32 	%r88, 32, %r20;
	shl.b32 	%r89, %r87, %r88;
	add.s32 	%r144, %r89, %r144;
$L__BB1_10:
	and.b32  	%r90, %r144, %r4;
	add.s32 	%r91, %r90, %r2;
	st.global.u32 	[%rd10+-128], %r91;
	add.s64 	%rd94, %rd4, %rd149;
	shr.s64 	%rd95, %rd94, 63;
	shr.u64 	%rd96, %rd95, 59;
	add.s64 	%rd97, %rd94, %rd96;
	shr.s64 	%rd98, %rd97, 5;
	cvt.u32.u64 	%r92, %rd98;
	mov.b64 	%rd99, 32;
	cvt.u32.u64 	%r93, %rd99;
	mul.lo.s32 	%r94, %r92, %r93;
	cvt.u32.u64 	%r95, %rd94;
	sub.s32 	%r24, %r95, %r94;
	shl.b64 	%rd14, %rd98, 32;
	shr.s64 	%rd100, %rd14, 30;
	add.s64 	%rd101, %rd1, %rd100;
	ld.global.nc.u32 	%r96, [%rd101];
	shr.u32 	%r145, %r96, %r24;
	setp.ge.s32 	%p6, %r3, %r24;
	@%p6 bra 	$L__BB1_12;
	add.s64 	%rd102, %rd14, 4294967296;
	shr.s64 	%rd103, %rd102, 30;
	add.s64 	%rd104, %rd1, %rd103;
	ld.global.nc.u32 	%r97, [%rd104];
	sub.s32 	%r98, 32, %r24;
	shl.b32 	%r99, %r97, %r98;
	add.s32 	%r145, %r99, %r145;
$L__BB1_12:
	ld.param.u32 	%r138, [_Z28l3_interleaved_unpack_kernelPKjS0_PKhPjii_param_5];
	and.b32  	%r100, %r145, %r4;
	add.s32 	%r101, %r100, %r2;
	st.global.u32 	[%rd10], %r101;
	cvt.s64.s32 	%rd105, %r138;
	mov.u32 	%r102, %ctaid.x;
	cvt.u64.u32 	%rd106, %r102;
	mov.u32 	%r103, %tid.x;
	cvt.u64.u32 	%rd107, %r103;
	mad.lo.s64 	%rd108, %rd105, %rd106, %rd107;
	add.s64 	%rd109, %rd108, 160;
	cvt.u64.u16 	%rd110, %rs1;
	and.b64  	%rd111, %rd110, 255;
	mad.lo.s64 	%rd112, %rd109, %rd111, %rd149;
	shr.s64 	%rd113, %rd112, 63;
	shr.u64 	%rd114, %rd113, 59;
	add.s64 	%rd115, %rd112, %rd114;
	shr.s64 	%rd116, %rd115, 5;
	cvt.u32.u64 	%r104, %rd116;
	mov.b64 	%rd117, 32;
	cvt.u32.u64 	%r105, %rd117;
	mul.lo.s32 	%r106, %r104, %r105;
	cvt.u32.u64 	%r107, %rd112;
	sub.s32 	%r28, %r107, %r106;
	shl.b64 	%rd15, %rd116, 32;
	shr.s64 	%rd118, %rd15, 30;
	add.s64 	%rd119, %rd1, %rd118;
	ld.global.nc.u32 	%r108, [%rd119];
	shr.u32 	%r146, %r108, %r28;
	setp.ge.s32 	%p7, %r3, %r28;
	@%p7 bra 	$L__BB1_14;
	add.s64 	%rd120, %rd15, 4294967296;
	shr.s64 	%rd121, %rd120, 30;
	add.s64 	%rd122, %rd1, %rd121;
	ld.global.nc.u32 	%r109, [%rd122];
	sub.s32 	%r110, 32, %r28;
	shl.b32 	%r111, %r109, %r110;
	add.s32 	%r146, %r111, %r146;
$L__BB1_14:
	and.b32  	%r112, %r146, %r4;
	add.s32 	%r113, %r112, %r2;
	st.global.u32 	[%rd10+128], %r113;
	add.s64 	%rd123, %rd3, %rd149;
	shr.s64 	%rd124, %rd123, 63;
	shr.u64 	%rd125, %rd124, 59;
	add.s64 	%rd126, %rd123, %rd125;
	shr.s64 	%rd127, %rd126, 5;
	cvt.u32.u64 	%r114, %rd127;
	mov.b64 	%rd128, 32;
	cvt.u32.u64 	%r115, %rd128;
	mul.lo.s32 	%r116, %r114, %r115;
	cvt.u32.u64 	%r117, %rd123;
	sub.s32 	%r32, %r117, %r116;
	shl.b64 	%rd16, %rd127, 32;
	shr.s64 	%rd129, %rd16, 30;
	add.s64 	%rd130, %rd1, %rd129;
	ld.global.nc.u32 	%r118, [%rd130];
	shr.u32 	%r147, %r118, %r32;
	setp.ge.s32 	%p8, %r3, %r32;
	@%p8 bra 	$L__BB1_16;
	add.s64 	%rd131, %rd16, 4294967296;
	shr.s64 	%rd132, %rd131, 30;
	add.s64 	%rd133, %rd1, %rd132;
	ld.global.nc.u32 	%r119, [%rd133];
	sub.s32 	%r120, 32, %r32;
	shl.b32 	%r121, %r119, %r120;
	add.s32 	%r147, %r121, %r147;
$L__BB1_16:
	and.b32  	%r122, %r147, %r4;
	add.s32 	%r123, %r122, %r2;
	st.global.u32 	[%rd10+256], %r123;
	add.s64 	%rd134, %rd2, %rd149;
	shr.s64 	%rd135, %rd134, 63;
	shr.u64 	%rd136, %rd135, 59;
	add.s64 	%rd137, %rd134, %rd136;
	shr.s64 	%rd138, %rd137, 5;
	cvt.u32.u64 	%r124, %rd138;
	mov.b64 	%rd139, 32;
	cvt.u32.u64 	%r125, %rd139;
	mul.lo.s32 	%r126, %r124, %r125;
	cvt.u32.u64 	%r127, %rd134;
	sub.s32 	%r36, %r127, %r126;
	shl.b64 	%rd17, %rd138, 32;
	shr.s64 	%rd140, %rd17, 30;
	add.s64 	%rd141, %rd1, %rd140;
	ld.global.nc.u32 	%r128, [%rd141];
	shr.u32 	%r148, %r128, %r36;
	setp.ge.s32 	%p9, %r3, %r36;
	@%p9 bra 	$L__BB1_18;
	add.s64 	%rd142, %rd17, 4294967296;
	shr.s64 	%rd143, %rd142, 30;
	add.s64 	%rd144, %rd1, %rd143;
	ld.global.nc.u32 	%r129, [%rd144];
	sub.s32 	%r130, 32, %r36;
	shl.b32 	%r131, %r129, %r130;
	add.s32 	%r148, %r131, %r148;
$L__BB1_18:
	and.b32  	%r132, %r148, %r4;
	add.s32 	%r133, %r132, %r2;
	st.global.u32 	[%rd10+384], %r133;
	add.s32 	%r140, %r140, 1;
	cvt.u32.u16 	%r134, %rs1;
	and.b32  	%r135, %r134, 255;
	mul.wide.u32 	%rd145, %r135, 256;
	add.s64 	%rd149, %rd149, %rd145;
	add.s32 	%r139, %r139, 256;
	setp.ne.s32 	%p10, %r140, 4;
	@%p10 bra 	$L__BB1_2;
$L__BB1_19:
	ret;

}


// ===== COMPILED SASS (sm_100) =====

	.target	sm_100

	.elftype	@"ET_EXEC"


//--------------------- .note.nv.tkinfo           --------------------------
	.section	.note.nv.tkinfo,"",@"SHT_NOTE"
	.sectionflags	@"SHF_NOTE_NV_TKINFO"
	.tkinfo
        /*0018*/ 	.word	0x00000002
        /*0030*/ 	.string	""
        /*0030*/ 	.string	"ptxas"
        /*0030*/ 	.string	"Cuda compilation tools, release 13.0, V13.0.88"
        /*0030*/ 	.string	"Build cuda_13.0.r13.0/compiler.36424714_0"
        /*0030*/ 	.string	"-arch sm_100 -m 64 "



//--------------------- .note.nv.cuinfo           --------------------------
	.section	.note.nv.cuinfo,"",@"SHT_NOTE"
	.sectionflags	@"SHF_NOTE_NV_CUINFO"
        /*0018*/ 	.short	0x0002
        /*001a*/ 	.short	0x0064
        /*001c*/ 	.short	0x0082
	.zero		2


//--------------------- .nv.info                  --------------------------
	.section	.nv.info,"",@"SHT_CUDA_INFO"
	.align	4


	//----- nvinfo : EIATTR_REGCOUNT
	.align		4
        /*0000*/ 	.byte	0x04, 0x2f
        /*0002*/ 	.short	(.L_1 - .L_0)
	.align		4
.L_0:
        /*0004*/ 	.word	index@(_Z17fls_unpack_kernelPKjS0_PKhPjii)
        /*0008*/ 	.word	0x00000014


	//----- nvinfo : EIATTR_FRAME_SIZE
	.align		4
.L_1:
        /*000c*/ 	.byte	0x04, 0x11
        /*000e*/ 	.short	(.L_3 - .L_2)
	.align		4
.L_2:
        /*0010*/ 	.word	index@(_Z17fls_unpack_kernelPKjS0_PKhPjii)
        /*0014*/ 	.word	0x00000000


	//----- nvinfo : EIATTR_REGCOUNT
	.align		4
.L_3:
        /*0018*/ 	.byte	0x04, 0x2f
        /*001a*/ 	.short	(.L_5 - .L_4)
	.align		4
.L_4:
        /*001c*/ 	.word	index@(_Z28l3_interleaved_unpack_kernelPKjS0_PKhPjii)
        /*0020*/ 	.word	0x00000024


	//----- nvinfo : EIATTR_FRAME_SIZE
	.align		4
.L_5:
        /*0024*/ 	.byte	0x04, 0x11
        /*0026*/ 	.short	(.L_7 - .L_6)
	.align		4
.L_6:
        /*0028*/ 	.word	index@(_Z28l3_interleaved_unpack_kernelPKjS0_PKhPjii)
        /*002c*/ 	.word	0x00000000


	//----- nvinfo : EIATTR_MIN_STACK_SIZE
	.align		4
.L_7:
        /*0030*/ 	.byte	0x04, 0x12
        /*0032*/ 	.short	(.L_9 - .L_8)
	.align		4
.L_8:
        /*0034*/ 	.word	index@(_Z28l3_interleaved_unpack_kernelPKjS0_PKhPjii)
        /*0038*/ 	.word	0x00000000


	//----- nvinfo : EIATTR_MIN_STACK_SIZE
	.align		4
.L_9:
        /*003c*/ 	.byte	0x04, 0x12
        /*003e*/ 	.short	(.L_11 - .L_10)
	.align		4
.L_10:
        /*0040*/ 	.word	index@(_Z17fls_unpack_kernelPKjS0_PKhPjii)
        /*0044*/ 	.word	0x00000000
.L_11:


//--------------------- .nv.compat                --------------------------
	.section	.nv.compat,"",@"SHT_CUDA_COMPAT_INFO"
	.align	4
        /*0000*/ 	.byte	0x02, 0x09, 0x00, 0x00, 0x02, 0x02, 0x01, 0x00, 0x02, 0x05, 0x05, 0x00, 0x03, 0x07, 0x01, 0x01
        /*0010*/ 	.byte	0x02, 0x03, 0x00, 0x00, 0x02, 0x06, 0x01, 0x00, 0x04, 0x0b, 0x08, 0x00, 0x09, 0x00, 0x00, 0x00
        /*0020*/ 	.byte	0x00, 0x00, 0x00, 0x00


//--------------------- .nv.info._Z28l3_interleaved_unpack_kernelPKjS0_PKhPjii --------------------------
	.section	.nv.info._Z28l3_interleaved_unpack_kernelPKjS0_PKhPjii,"",@"SHT_CUDA_INFO"
	.sectionflags	@""
	.align	4


	//----- nvinfo : EIATTR_CUDA_API_VERSION
	.align		4
        /*0000*/ 	.byte	0x04, 0x37
        /*0002*/ 	.short	(.L_13 - .L_12)
.L_12:
        /*0004*/ 	.word	0x00000082


	//----- nvinfo : EIATTR_KPARAM_INFO
	.align		4
.L_13:
        /*0008*/ 	.byte	0x04, 0x17
        /*000a*/ 	.short	(.L_15 - .L_14)
.L_14:
        /*000c*/ 	.word	0x00000000
        /*0010*/ 	.short	0x0005
        /*0012*/ 	.short	0x0024
        /*0014*/ 	.byte	0x00, 0xf0, 0x11, 0x00


	//----- nvinfo : EIATTR_KPARAM_INFO
	.align		4
.L_15:
        /*0018*/ 	.byte	0x04, 0x17
        /*001a*/ 	.short	(.L_17 - .L_16)
.L_16:
        /*001c*/ 	.word	0x00000000
        /*0020*/ 	.short	0x0004
        /*0022*/ 	.short	0x0020
        /*0024*/ 	.byte	0x00, 0xf0, 0x11, 0x00


	//----- nvinfo : EIATTR_KPARAM_INFO
	.align		4
.L_17:
        /*0028*/ 	.byte	0x04, 0x17
        /*002a*/ 	.short	(.L_19 - .L_18)
.L_18:
        /*002c*/ 	.word	0x00000000
        /*0030*/ 	.short	0x0003
        /*0032*/ 	.short	0x0018
        /*0034*/ 	.byte	0x00, 0xf5, 0x21, 0x00


	//----- nvinfo : EIATTR_KPARAM_INFO
	.align		4
.L_19:
        /*0038*/ 	.byte	0x04, 0x17
        /*003a*/ 	.short	(.L_21 - .L_20)
.L_20:
        /*003c*/ 	.word	0x00000000
        /*0040*/ 	.short	0x0002
        /*0042*/ 	.short	0x0010
        /*0044*/ 	.byte	0x00, 0xf5, 0x21, 0x00


	//----- nvinfo : EIATTR_KPARAM_INFO
	.align		4
.L_21:
        /*0048*/ 	.byte	0x04, 0x17
        /*004a*/ 	.short	(.L_23 - .L_22)
.L_22:
        /*004c*/ 	.word	0x00000000
        /*0050*/ 	.short	0x0001
        /*0052*/ 	.short	0x0008
        /*0054*/ 	.byte	0x00, 0xf5, 0x21, 0x00


	//----- nvinfo : EIATTR_KPARAM_INFO
	.align		4
.L_23:
        /*0058*/ 	.byte	0x04, 0x17
        /*005a*/ 	.short	(.L_25 - .L_24)
.L_24:
        /*005c*/ 	.word	0x00000000
        /*0060*/ 	.short	0x0000
        /*0062*/ 	.short	0x0000
        /*0064*/ 	.byte	0x00, 0xf5, 0x21, 0x00


	//----- nvinfo : EIATTR_SPARSE_MMA_MASK
	.align		4
.L_25:
        /*0068*/ 	.byte	0x03, 0x50
        /*006a*/ 	.short	0x0000


	//----- nvinfo : EIATTR_MAXREG_COUNT
	.align		4
        /*006c*/ 	.byte	0x03, 0x1b
        /*006e*/ 	.short	0x00ff


	//----- nvinfo : EIATTR_MERCURY_ISA_VERSION
	.align		4
        /*0070*/ 	.byte	0x03, 0x5f
        /*0072*/ 	.short	0x0101


	//----- nvinfo : EIATTR_VRC_CTA_INIT_COUNT
	.align		4
        /*0074*/ 	.byte	0x02, 0x4a
	.zero		1
	.zero		1


	//----- nvinfo : EIATTR_EXIT_INSTR_OFFSETS
	.align		4
        /*0078*/ 	.byte	0x04, 0x1c
        /*007a*/ 	.short	(.L_27 - .L_26)


	//   ....[0]....
.L_26:
        /*007c*/ 	.word	0x00000040


	//   ....[1]....
        /*0080*/ 	.word	0x000011b0


	//----- nvinfo : EIATTR_CBANK_PARAM_SIZE
	.align		4
.L_27:
        /*0084*/ 	.byte	0x03, 0x19
        /*0086*/ 	.short	0x0028


	//----- nvinfo : EIATTR_PARAM_CBANK
	.align		4
        /*0088*/ 	.byte	0x04, 0x0a
        /*008a*/ 	.short	(.L_29 - .L_28)
	.align		4
.L_28:
        /*008c*/ 	.word	index@(.nv.constant0._Z28l3_interleaved_unpack_kernelPKjS0_PKhPjii)
        /*0090*/ 	.short	0x0380
        /*0092*/ 	.short	0x0028


	//----- nvinfo : EIATTR_SW_WAR
	.align		4
.L_29:
        /*0094*/ 	.byte	0x04, 0x36
        /*0096*/ 	.short	(.L_31 - .L_30)
.L_30:
        /*0098*/ 	.word	0x00000008
.L_31:


//--------------------- .nv.info._Z17fls_unpack_kernelPKjS0_PKhPjii --------------------------
	.section	.nv.info._Z17fls_unpack_kernelPKjS0_PKhPjii,"",@"SHT_CUDA_INFO"
	.sectionflags	@""
	.align	4


	//----- nvinfo : EIATTR_CUDA_API_VERSION
	.align		4
        /*0000*/ 	.byte	0x04, 0x37
        /*0002*/ 	.short	(.L_33 - .L_32)
.L_32:
        /*0004*/ 	.word	0x00000082


	//----- nvinfo : EIATTR_KPARAM_INFO
	.align		4
.L_33:
        /*0008*/ 	.byte	0x04, 0x17
        /*000a*/ 	.short	(.L_35 - .L_34)
.L_34:
        /*000c*/ 	.word	0x00000000
        /*0010*/ 	.short	0x0005
        /*0012*/ 	.short	0x0024
        /*0014*/ 	.byte	0x00, 0xf0, 0x11, 0x00


	//----- nvinfo : EIATTR_KPARAM_INFO
	.align		4
.L_35:
        /*0018*/ 	.byte	0x04, 0x17
        /*001a*/ 	.short	(.L_37 - .L_36)
.L_36:
        /*001c*/ 	.word	0x00000000
        /*0020*/ 	.short	0x0004
        /*0022*/ 	.short	0x0020
        /*0024*/ 	.byte	0x00, 0xf0, 0x11, 0x00


	//----- nvinfo : EIATTR_KPARAM_INFO
	.align		4
.L_37:
        /*0028*/ 	.byte	0x04, 0x17
        /*002a*/ 	.short	(.L_39 - .L_38)
.L_38:
        /*002c*/ 	.word	0x00000000
        /*0030*/ 	.short	0x0003
        /*0032*/ 	.short	0x0018
        /*0034*/ 	.byte	0x00, 0xf5, 0x21, 0x00


	//----- nvinfo : EIATTR_KPARAM_INFO
	.align		4
.L_39:
        /*0038*/ 	.byte	0x04, 0x17
        /*003a*/ 	.short	(.L_41 - .L_40)
.L_40:
        /*003c*/ 	.word	0x00000000
        /*0040*/ 	.short	0x0002
        /*0042*/ 	.short	0x0010
        /*0044*/ 	.byte	0x00, 0xf5, 0x21, 0x00


	//----- nvinfo : EIATTR_KPARAM_INFO
	.align		4
.L_41:
        /*0048*/ 	.byte	0x04, 0x17
        /*004a*/ 	.short	(.L_43 - .L_42)
.L_42:
        /*004c*/ 	.word	0x00000000
        /*0050*/ 	.short	0x0001
        /*0052*/ 	.short	0x0008
        /*0054*/ 	.byte	0x00, 0xf5, 0x21, 0x00


	//----- nvinfo : EIATTR_KPARAM_INFO
	.align		4
.L_43:
        /*0058*/ 	.byte	0x04, 0x17
        /*005a*/ 	.short	(.L_45 - .L_44)
.L_44:
        /*005c*/ 	.word	0x00000000
        /*0060*/ 	.short	0x0000
        /*0062*/ 	.short	0x0000
        /*0064*/ 	.byte	0x00, 0xf5, 0x21, 0x00


	//----- nvinfo : EIATTR_SPARSE_MMA_MASK
	.align		4
.L_45:
        /*0068*/ 	.byte	0x03, 0x50
        /*006a*/ 	.short	0x0000


	//----- nvinfo : EIATTR_MAXREG_COUNT
	.align		4
        /*006c*/ 	.byte	0x03, 0x1b
        /*006e*/ 	.short	0x00ff


	//----- nvinfo : EIATTR_MERCURY_ISA_VERSION
	.align		4
        /*0070*/ 	.byte	0x03, 0x5f
        /*0072*/ 	.short	0x0101


	//----- nvinfo : EIATTR_VRC_CTA_INIT_COUNT
	.align		4
        /*0074*/ 	.byte	0x02, 0x4a
	.zero		1
	.zero		1


	//----- nvinfo : EIATTR_EXIT_INSTR_OFFSETS
	.align		4
        /*0078*/ 	.byte	0x04, 0x1c
        /*007a*/ 	.short	(.L_47 - .L_46)


	//   ....[0]....
.L_46:
        /*007c*/ 	.word	0x00000040


	//   ....[1]....
        /*0080*/ 	.word	0x000000d0


	//   ....[2]....
        /*0084*/ 	.word	0x00000390


	//----- nvinfo : EIATTR_CRS_STACK_SIZE
	.align		4
.L_47:
        /*0088*/ 	.byte	0x04, 0x1e
        /*008a*/ 	.short	(.L_49 - .L_48)
.L_48:
        /*008c*/ 	.word	0x00000000


	//----- nvinfo : EIATTR_CBANK_PARAM_SIZE
	.align		4
.L_49:
        /*0090*/ 	.byte	0x03, 0x19
        /*0092*/ 	.short	0x0028


	//----- nvinfo : EIATTR_PARAM_CBANK
	.align		4
        /*0094*/ 	.byte	0x04, 0x0a
        /*0096*/ 	.short	(.L_51 - .L_50)
	.align		4
.L_50:
        /*0098*/ 	.word	index@(.nv.constant0._Z17fls_unpack_kernelPKjS0_PKhPjii)
        /*009c*/ 	.short	0x0380
        /*009e*/ 	.short	0x0028


	//----- nvinfo : EIATTR_SW_WAR
	.align		4
.L_51:
        /*00a0*/ 	.byte	0x04, 0x36
        /*00a2*/ 	.short	(.L_53 - .L_52)
.L_52:
        /*00a4*/ 	.word	0x00000008
.L_53:


//--------------------- .nv.callgraph             --------------------------
	.section	.nv.callgraph,"",@"SHT_CUDA_CALLGRAPH"
	.align	4
	.sectionentsize	8
	.align		4
        /*0000*/ 	.word	0x00000000
	.align		4
        /*0004*/ 	.word	0xffffffff
	.align		4
        /*0008*/ 	.word	0x00000000
	.align		4
        /*000c*/ 	.word	0xfffffffe
	.align		4
        /*0010*/ 	.word	0x00000000
	.align		4
        /*0014*/ 	.word	0xfffffffd
	.align		4
        /*0018*/ 	.word	0x00000000
	.align		4
        /*001c*/ 	.word	0xfffffffc


//--------------------- .text._Z28l3_interleaved_unpack_kernelPKjS0_PKhPjii --------------------------
	.section	.text._Z28l3_interleaved_unpack_kernelPKjS0_PKhPjii,"ax",@progbits
	.align	128
        .global         _Z28l3_interleaved_unpack_kernelPKjS0_PKhPjii
        .type           _Z28l3_interleaved_unpack_kernelPKjS0_PKhPjii,@function
        .size           _Z28l3_interleaved_unpack_kernelPKjS0_PKhPjii,(.L_x_4 - _Z28l3_interleaved_unpack_kernelPKjS0_PKhPjii)
        .other          _Z28l3_interleaved_unpack_kernelPKjS0_PKhPjii,@"STO_CUDA_ENTRY STV_DEFAULT"
_Z28l3_interleaved_unpack_kernelPKjS0_PKhPjii:
.text._Z28l3_interleaved_unpack_kernelPKjS0_PKhPjii:
[----:B------:R-:W-:Y:S01]  /*0000*/  LDC R1, c[0x0][0x37c] ;  /* 0x0000df00ff017b82 */ /* 0x000fe20000000800 */
[----:B------:R-:W0:Y:S01]  /*0010*/  S2R R9, SR_CTAID.X ;  /* 0x0000000000097919 */ /* 0x000e220000002500 */
[----:B------:R-:W0:Y:S02]  /*0020*/  LDCU UR4, c[0x0][0x3a0] ;  /* 0x00007400ff0477ac */ /* 0x000e240008000800 */
[----:B0-----:R-:W-:-:S13]  /*0030*/  ISETP.GE.AND P0, PT, R9, UR4, PT ;  /* 0x0000000409007c0c */ /* 0x001fda000bf06270 */
[----:B------:R-:W-:Y:S05]  /*0040*/  @P0 EXIT ;  /* 0x000000000000094d */ /* 0x000fea0003800000 */
[----:B------:R-:W0:Y:S01]  /*0050*/  LDCU.64 UR4, c[0x0][0x390] ;  /* 0x00007200ff0477ac */ /* 0x000e220008000a00 */
[----:B------:R-:W1:Y:S01]  /*0060*/  LDC.64 R2, c[0x0][0x388] ;  /* 0x0000e200ff027b82 */ /* 0x000e620000000a00 */
[----:B------:R-:W2:Y:S01]  /*0070*/  LDCU.64 UR12, c[0x0][0x358] ;  /* 0x00006b00ff0c77ac */ /* 0x000ea20008000a00 */
[----:B------:R-:W3:Y:S01]  /*0080*/  S2R R6, SR_TID.X ;  /* 0x0000000000067919 */ /* 0x000ee20000002100 */
[----:B------:R-:W4:Y:S01]  /*0090*/  LDCU UR6, c[0x0][0x3a4] ;  /* 0x00007480ff0677ac */ /* 0x000f220008000800 */
[----:B------:R-:W-:Y:S01]  /*00a0*/  IMAD.MOV.U32 R7, RZ, RZ, RZ ;  /* 0x000000ffff077224 */ /* 0x000fe200078e00ff */
[----:B------:R-:W1:Y:S01]  /*00b0*/  LDCU UR16, c[0x0][0x3a4] ;  /* 0x00007480ff1077ac */ /* 0x000e620008000800 */
[----:B------:R-:W1:Y:S01]  /*00c0*/  LDCU.64 UR14, c[0x0][0x380] ;  /* 0x00007000ff0e77ac */ /* 0x000e620008000a00 */
[----:B0-----:R-:W-:-:S05]  /*00d0*/  IADD3 R4, P0, PT, R9, UR4, RZ ;  /* 0x0000000409047c10 */ /* 0x001fca000ff1e0ff */
[----:B------:R-:W-:Y:S02]  /*00e0*/  IMAD.X R5, RZ, RZ, UR5, P0 ;  /* 0x00000005ff057e24 */ /* 0x000fe400080e06ff */
[----:B-1----:R-:W-:-:S03]  /*00f0*/  IMAD.WIDE.U32 R2, R9, 0x4, R2 ;  /* 0x0000000409027825 */ /* 0x002fc600078e0002 */
[----:B--2---:R-:W2:Y:S04]  /*0100*/  LDG.E.U8.CONSTANT R4, desc[UR12][R4.64] ;  /* 0x0000000c04047981 */ /* 0x004ea8000c1e9100 */
[----:B------:R-:W5:Y:S01]  /*0110*/  LDG.E.CONSTANT R2, desc[UR12][R2.64] ;  /* 0x0000000c02027981 */ /* 0x000f62000c1e9900 */
[----:B----4-:R-:W-:Y:S01]  /*0120*/  USHF.R.S32.HI UR4, URZ, 0x1f, UR6 ;  /* 0x0000001fff047899 */ /* 0x010fe20008011406 */
[----:B------:R-:W-:Y:S01]  /*0130*/  UMOV UR5, 0xffffffff ;  /* 0xffffffff00057882 */ /* 0x000fe20000000000 */
[----:B------:R-:W-:Y:S01]  /*0140*/  UMOV UR7, URZ ;  /* 0x000000ff00077c82 */ /* 0x000fe20008000000 */
[----:B---3--:R-:W-:-:S04]  /*0150*/  IMAD.WIDE.U32 R28, R9, UR6, R6 ;  /* 0x00000006091c7c25 */ /* 0x008fc8000f8e0006 */
[C---:B------:R-:W-:Y:S01]  /*0160*/  IMAD R7, R9.reuse, UR4, RZ ;  /* 0x0000000409077c24 */ /* 0x040fe2000f8e02ff */
[C---:B------:R-:W-:Y:S01]  /*0170*/  IADD3 R12, P3, PT, R28.reuse, 0x60, RZ ;  /* 0x000000601c0c7810 */ /* 0x040fe20007f7e0ff */
[----:B------:R-:W-:Y:S01]  /*0180*/  IMAD R0, R9, UR6, R6 ;  /* 0x0000000609007c24 */ /* 0x000fe2000f8e0206 */
[C---:B------:R-:W-:Y:S01]  /*0190*/  IADD3 R18, P0, PT, R28.reuse, 0xe0, RZ ;  /* 0x000000e01c127810 */ /* 0x040fe20007f1e0ff */
[----:B------:R-:W-:Y:S01]  /*01a0*/  UMOV UR4, URZ ;  /* 0x000000ff00047c82 */ /* 0x000fe20008000000 */
[C---:B------:R-:W-:Y:S01]  /*01b0*/  IADD3 R16, P1, PT, R28.reuse, 0xc0, RZ ;  /* 0x000000c01c107810 */ /* 0x040fe20007f3e0ff */
[----:B------:R-:W-:Y:S01]  /*01c0*/  UMOV UR6, URZ ;  /* 0x000000ff00067c82 */ /* 0x000fe20008000000 */
[C---:B------:R-:W-:Y:S02]  /*01d0*/  IADD3 R14, P2, PT, R28.reuse, 0x80, RZ ;  /* 0x000000801c0e7810 */ /* 0x040fe40007f5e0ff */
[C---:B------:R-:W-:Y:S02]  /*01e0*/  IADD3 R10, P4, PT, R28.reuse, 0x40, RZ ;  /* 0x000000401c0a7810 */ /* 0x040fe40007f9e0ff */
[----:B------:R-:W-:-:S02]  /*01f0*/  IADD3 R8, P5, PT, R28, 0x20, RZ ;  /* 0x000000201c087810 */ /* 0x000fc40007fbe0ff */
[----:B--2---:R-:W-:Y:S02]  /*0200*/  R2UR UR9, R4 ;  /* 0x00000000040972ca */ /* 0x004fe400000e0000 */
[----:B-----5:R-:W-:Y:S01]  /*0210*/  R2UR UR8, R2 ;  /* 0x00000000020872ca */ /* 0x020fe200000e0000 */
[----:B------:R-:W-:-:S04]  /*0220*/  IMAD.IADD R2, R29, 0x1, R7 ;  /* 0x000000011d027824 */ /* 0x000fc800078e0207 */
[--C-:B------:R-:W-:Y:S02]  /*0230*/  IMAD.X R7, RZ, RZ, R2.reuse, P3 ;  /* 0x000000ffff077224 */ /* 0x100fe400018e0602 */
[----:B------:R-:W-:-:S04]  /*0240*/  IMAD.X R3, RZ, RZ, R2, P0 ;  /* 0x000000ffff037224 */ /* 0x000fc800000e0602 */
[----:B------:R-:W-:Y:S01]  /*0250*/  ULOP3.LUT UR11, UR9, 0xff, URZ, 0xc0, !UPT ;  /* 0x000000ff090b7892 */ /* 0x000fe2000f8ec0ff */
[--C-:B------:R-:W-:Y:S01]  /*0260*/  IMAD.X R25, RZ, RZ, R2.reuse, P1 ;  /* 0x000000ffff197224 */ /* 0x100fe200008e0602 */
[----:B------:R-:W-:Y:S01]  /*0270*/  UIADD3 UR10, UPT, UPT, -UR9, 0x20, URZ ;  /* 0x00000020090a7890 */ /* 0x000fe2000fffe1ff */
[--C-:B------:R-:W-:Y:S01]  /*0280*/  IMAD.X R5, RZ, RZ, R2.reuse, P2 ;  /* 0x000000ffff057224 */ /* 0x100fe200010e0602 */
[----:B------:R-:W-:Y:S01]  /*0290*/  USHF.L.U32 UR5, UR5, UR9, URZ ;  /* 0x0000000905057299 */ /* 0x000fe200080006ff */
[--C-:B------:R-:W-:Y:S02]  /*02a0*/  IMAD.X R21, RZ, RZ, R2.reuse, P4 ;  /* 0x000000ffff157224 */ /* 0x100fe400020e0602 */
[----:B------:R-:W-:Y:S02]  /*02b0*/  IMAD.X R23, RZ, RZ, R2, P5 ;  /* 0x000000ffff177224 */ /* 0x000fe400028e0602 */
[----:B------:R-:W-:Y:S02]  /*02c0*/  IMAD R7, R7, UR11, RZ ;  /* 0x0000000b07077c24 */ /* 0x000fe4000f8e02ff */
[----:B------:R-:W-:-:S04]  /*02d0*/  IMAD.WIDE.U32 R12, R12, UR11, RZ ;  /* 0x0000000b0c0c7c25 */ /* 0x000fc8000f8e00ff */
[----:B------:R-:W-:Y:S02]  /*02e0*/  IMAD R3, R3, UR11, RZ ;  /* 0x0000000b03037c24 */ /* 0x000fe4000f8e02ff */
[----:B------:R-:W-:Y:S02]  /*02f0*/  IMAD R25, R25, UR11, RZ ;  /* 0x0000000b19197c24 */ /* 0x000fe4000f8e02ff */
[----:B------:R-:W-:Y:S02]  /*0300*/  IMAD R5, R5, UR11, RZ ;  /* 0x0000000b05057c24 */ /* 0x000fe4000f8e02ff */
[----:B------:R-:W-:Y:S02]  /*0310*/  IMAD R21, R21, UR11, RZ ;  /* 0x0000000b15157c24 */ /* 0x000fe4000f8e02ff */
[----:B------:R-:W-:Y:S02]  /*0320*/  IMAD R23, R23, UR11, RZ ;  /* 0x0000000b17177c24 */ /* 0x000fe4000f8e02ff */
[----:B------:R-:W-:-:S04]  /*0330*/  IMAD.WIDE.U32 R18, R18, UR11, RZ ;  /* 0x0000000b12127c25 */ /* 0x000fc8000f8e00ff */
[----:B------:R-:W-:-:S04]  /*0340*/  IMAD.WIDE.U32 R16, R16, UR11, RZ ;  /* 0x0000000b10107c25 */ /* 0x000fc8000f8e00ff */
[----:B------:R-:W-:-:S04]  /*0350*/  IMAD.WIDE.U32 R14, R14, UR11, RZ ;  /* 0x0000000b0e0e7c25 */ /* 0x000fc8000f8e00ff */
[----:B------:R-:W-:-:S04]  /*0360*/  IMAD.WIDE.U32 R10, R10, UR11, RZ ;  /* 0x0000000b0a0a7c25 */ /* 0x000fc8000f8e00ff */
[----:B------:R-:W-:-:S04]  /*0370*/  IMAD.WIDE.U32 R8, R8, UR11, RZ ;  /* 0x0000000b08087c25 */ /* 0x000fc8000f8e00ff */
[----:B------:R-:W-:Y:S02]  /*0380*/  IMAD.IADD R6, R13, 0x1, R7 ;  /* 0x000000010d067824 */ /* 0x000fe400078e0207 */
[----:B------:R-:W-:Y:S02]  /*0390*/  IMAD.IADD R3, R19, 0x1, R3 ;  /* 0x0000000113037824 */ /* 0x000fe400078e0203 */
[----:B------:R-:W-:Y:S02]  /*03a0*/  IMAD.IADD R4, R17, 0x1, R25 ;  /* 0x0000000111047824 */ /* 0x000fe400078e0219 */
[----:B------:R-:W-:Y:S02]  /*03b0*/  IMAD.IADD R5, R15, 0x1, R5 ;  /* 0x000000010f057824 */ /* 0x000fe400078e0205 */
[----:B------:R-:W-:Y:S02]  /*03c0*/  IMAD.IADD R7, R11, 0x1, R21 ;  /* 0x000000010b077824 */ /* 0x000fe400078e0215 */
[----:B------:R-:W-:-:S07]  /*03d0*/  IMAD.IADD R24, R9, 0x1, R23 ;  /* 0x0000000109187824 */ /* 0x000fce00078e0217 */
.L_x_0:
[----:B------:R-:W-:Y:S01]  /*03e0*/  IMAD.U32 R29, RZ, RZ, UR11 ;  /* 0x0000000bff1d7e24 */ /* 0x000fe2000f8e00ff */
[----:B------:R-:W-:Y:S01]  /*03f0*/  IADD3 R23, P2, PT, R8, UR6, RZ ;  /* 0x0000000608177c10 */ /* 0x000fe2000ff5e0ff */
[----:B0-----:R-:W-:Y:S02]  /*0400*/  IMAD R21, R2, UR11, RZ ;  /* 0x0000000b02157c24 */ /* 0x001fe4000f8e02ff */
[----:B------:R-:W-:-:S04]  /*0410*/  IMAD.WIDE.U32 R28, R28, R29, UR6 ;  /* 0x000000061c1c7e25 */ /* 0x000fc8000f8e001d */
[----:B------:R-:W-:Y:S01]  /*0420*/  IMAD.IADD R2, R29, 0x1, R21 ;  /* 0x000000011d027824 */ /* 0x000fe200078e0215 */
[----:B------:R-:W-:-:S04]  /*0430*/  IADD3.X R29, PT, PT, R24, UR7, RZ, P2, !PT ;  /* 0x00000007181d7c10 */ /* 0x000fc800097fe4ff */
[----:B------:R-:W-:-:S04]  /*0440*/  SHF.R.S32.HI R27, RZ, 0x1f, R2 ;  /* 0x0000001fff1b7819 */ /* 0x000fc80000011402 */
[----:B------:R-:W-:-:S05]  /*0450*/  LEA.HI R27, P0, R27, R28, RZ, 0x5 ;  /* 0x0000001c1b1b7211 */ /* 0x000fca00078128ff */
[----:B------:R-:W-:-:S05]  /*0460*/  IMAD.X R2, RZ, RZ, R2, P0 ;  /* 0x000000ffff027224 */ /* 0x000fca00000e0602 */
[----:B------:R-:W-:Y:S02]  /*0470*/  SHF.R.S64 R27, R27, 0x5, R2 ;  /* 0x000000051b1b7819 */ /* 0x000fe40000001002 */
[----:B------:R-:W-:Y:S02]  /*0480*/  SHF.R.S32.HI R26, RZ, 0x1f, R29 ;  /* 0x0000001fff1a7819 */ /* 0x000fe4000001141d */
[----:B------:R-:W-:Y:S01]  /*0490*/  SHF.R.S64 R20, RZ, 0x1e, R27 ;  /* 0x0000001eff147819 */ /* 0x000fe2000000101b */
[----:B------:R-:W-:Y:S01]  /*04a0*/  IMAD R25, R27, -0x20, R28 ;  /* 0xffffffe01b197824 */ /* 0x000fe200078e021c */
[----:B------:R-:W-:Y:S02]  /*04b0*/  LEA.HI R26, P2, R26, R23, RZ, 0x5 ;  /* 0x000000171a1a7211 */ /* 0x000fe400078528ff */
[----:B------:R-:W-:Y:S02]  /*04c0*/  IADD3 R20, P1, PT, R20, UR14, RZ ;  /* 0x0000000e14147c10 */ /* 0x000fe4000ff3e0ff */
[----:B------:R-:W-:Y:S01]  /*04d0*/  ISETP.LE.AND P0, PT, R25, UR10, PT ;  /* 0x0000000a19007c0c */ /* 0x000fe2000bf03270 */
[----:B------:R-:W-:Y:S01]  /*04e0*/  IMAD.X R29, RZ, RZ, R29, P2 ;  /* 0x000000ffff1d7224 */ /* 0x000fe200010e061d */
[----:B------:R-:W-:-:S04]  /*04f0*/  LEA.HI.X.SX32 R21, R27, UR15, 0x2, P1 ;  /* 0x0000000f1b157c11 */ /* 0x000fc800088f16ff */
[----:B------:R-:W-:Y:S01]  /*0500*/  SHF.R.S64 R26, R26, 0x5, R29 ;  /* 0x000000051a1a7819 */ /* 0x000fe2000000101d */
[----:B------:R0:W2:Y:S04]  /*0510*/  LDG.E.CONSTANT R28, desc[UR12][R20.64] ;  /* 0x0000000c141c7981 */ /* 0x0000a8000c1e9900 */
[----:B------:R-:W-:Y:S02]  /*0520*/  IMAD R2, R26, -0x20, R23 ;  /* 0xffffffe01a027824 */ /* 0x000fe400078e0217 */
[----:B------:R-:W-:Y:S02]  /*0530*/  @!P0 IADD3 R22, P1, PT, RZ, RZ, RZ ;  /* 0x000000ffff168210 */ /* 0x000fe40007f3e0ff */
[----:B0-----:R-:W-:Y:S02]  /*0540*/  SHF.R.S64 R20, RZ, 0x1e, R26 ;  /* 0x0000001eff147819 */ /* 0x001fe4000000101a */
[----:B------:R-:W-:-:S02]  /*0550*/  @!P0 IADD3.X R27, PT, PT, R27, 0x1, RZ, P1, !PT ;  /* 0x000000011b1b8810 */ /* 0x000fc40000ffe4ff */
[----:B------:R-:W-:Y:S02]  /*0560*/  IADD3 R20, P2, PT, R20, UR14, RZ ;  /* 0x0000000e14147c10 */ /* 0x000fe4000ff5e0ff */
[----:B------:R-:W-:Y:S02]  /*0570*/  @!P0 SHF.R.S64 R22, R22, 0x1e, R27 ;  /* 0x0000001e16168819 */ /* 0x000fe4000000101b */
[----:B------:R-:W-:Y:S02]  /*0580*/  LEA.HI.X.SX32 R21, R26, UR15, 0x2, P2 ;  /* 0x0000000f1a157c11 */ /* 0x000fe400090f16ff */
[----:B------:R-:W-:-:S04]  /*0590*/  @!P0 IADD3 R22, P1, PT, R22, UR14, RZ ;  /* 0x0000000e16168c10 */ /* 0x000fc8000ff3e0ff */
[----:B------:R-:W3:Y:S01]  /*05a0*/  LDG.E.CONSTANT R21, desc[UR12][R20.64] ;  /* 0x0000000c14157981 */ /* 0x000ee2000c1e9900 */
[----:B------:R-:W-:Y:S02]  /*05b0*/  @!P0 LEA.HI.X.SX32 R23, R27, UR15, 0x2, P1 ;  /* 0x0000000f1b178c11 */ /* 0x000fe400088f16ff */
[----:B------:R-:W-:-:S03]  /*05c0*/  ISETP.LE.AND P1, PT, R2, UR10, PT ;  /* 0x0000000a02007c0c */ /* 0x000fc6000bf23270 */
[----:B------:R-:W4:Y:S10]  /*05d0*/  @!P0 LDG.E.CONSTANT R22, desc[UR12][R22.64] ;  /* 0x0000000c16168981 */ /* 0x000f34000c1e9900 */
[----:B------:R-:W-:-:S04]  /*05e0*/  @!P1 IADD3 R30, P2, PT, RZ, RZ, RZ ;  /* 0x000000ffff1e9210 */ /* 0x000fc80007f5e0ff */
[----:B------:R-:W-:-:S04]  /*05f0*/  @!P1 IADD3.X R27, PT, PT, R26, 0x1, RZ, P2, !PT ;  /* 0x000000011a1b9810 */ /* 0x000fc800017fe4ff */
[----:B------:R-:W-:-:S04]  /*0600*/  @!P1 SHF.R.S64 R26, R30, 0x1e, R27 ;  /* 0x0000001e1e1a9819 */ /* 0x000fc8000000101b */
[----:B------:R-:W-:-:S04]  /*0610*/  @!P1 IADD3 R26, P2, PT, R26, UR14, RZ ;  /* 0x0000000e1a1a9c10 */ /* 0x000fc8000ff5e0ff */
[----:B------:R-:W-:-:S05]  /*0620*/  @!P1 LEA.HI.X.SX32 R27, R27, UR15, 0x2, P2 ;  /* 0x0000000f1b1b9c11 */ /* 0x000fca00090f16ff */
[----:B------:R-:W5:Y:S01]  /*0630*/  @!P1 LDG.E.CONSTANT R26, desc[UR12][R26.64] ;  /* 0x0000000c1a1a9981 */ /* 0x000f62000c1e9900 */
[----:B------:R-:W-:Y:S02]  /*0640*/  @!P1 IADD3 R31, PT, PT, -R2, 0x20, RZ ;  /* 0x00000020021f9810 */ /* 0x000fe40007ffe1ff */
[----:B---3--:R-:W-:Y:S02]  /*0650*/  SHF.R.U32.HI R29, RZ, R2, R21 ;  /* 0x00000002ff1d7219 */ /* 0x008fe40000011615 */
[----:B--2---:R-:W-:Y:S02]  /*0660*/  SHF.R.U32.HI R2, RZ, R25, R28 ;  /* 0x00000019ff027219 */ /* 0x004fe4000001161c */
[----:B------:R-:W-:-:S04]  /*0670*/  @!P0 IADD3 R25, PT, PT, -R25, 0x20, RZ ;  /* 0x0000002019198810 */ /* 0x000fc80007ffe1ff */
[----:B----4-:R-:W-:Y:S02]  /*0680*/  @!P0 SHF.L.U32 R21, R22, R25, RZ ;  /* 0x0000001916158219 */ /* 0x010fe400000006ff */
[----:B------:R-:W-:-:S04]  /*0690*/  IADD3 R25, P2, PT, R10, UR6, RZ ;  /* 0x000000060a197c10 */ /* 0x000fc8000ff5e0ff */
[----:B------:R-:W-:Y:S01]  /*06a0*/  IADD3.X R23, PT, PT, R7, UR7, RZ, P2, !PT ;  /* 0x0000000707177c10 */ /* 0x000fe200097fe4ff */
[----:B------:R-:W-:-:S03]  /*06b0*/  @!P0 IMAD.IADD R2, R2, 0x1, R21 ;  /* 0x0000000102028824 */ /* 0x000fc600078e0215 */
[----:B------:R-:W-:-:S04]  /*06c0*/  SHF.R.S32.HI R22, RZ, 0x1f, R23 ;  /* 0x0000001fff167819 */ /* 0x000fc80000011417 */
[----:B------:R-:W-:-:S05]  /*06d0*/  LEA.HI R22, P0, R22, R25, RZ, 0x5 ;  /* 0x0000001916167211 */ /* 0x000fca00078128ff */
[----:B------:R-:W-:-:S05]  /*06e0*/  IMAD.X R23, RZ, RZ, R23, P0 ;  /* 0x000000ffff177224 */ /* 0x000fca00000e0617 */
[----:B------:R-:W-:-:S05]  /*06f0*/  SHF.R.S64 R22, R22, 0x5, R23 ;  /* 0x0000000516167819 */ /* 0x000fca0000001017 */
[----:B------:R-:W-:Y:S01]  /*0700*/  IMAD R25, R22, -0x20, R25 ;  /* 0xffffffe016197824 */ /* 0x000fe200078e0219 */
[----:B-----5:R-:W-:Y:S02]  /*0710*/  @!P1 SHF.L.U32 R20, R26, R31, RZ ;  /* 0x0000001f1a149219 */ /* 0x020fe400000006ff */
[----:B------:R-:W-:Y:S02]  /*0720*/  SHF.R.S64 R26, RZ, 0x1e, R22 ;  /* 0x0000001eff1a7819 */ /* 0x000fe40000001016 */
[----:B------:R-:W-:Y:S01]  /*0730*/  ISETP.LE.AND P0, PT, R25, UR10, PT ;  /* 0x0000000a19007c0c */ /* 0x000fe2000bf03270 */
[----:B------:R-:W-:Y:S01]  /*0740*/  @!P1 IMAD.IADD R29, R29, 0x1, R20 ;  /* 0x000000011d1d9824 */ /* 0x000fe200078e0214 */
[----:B------:R-:W-:Y:S01]  /*0750*/  IADD3 R26, P1, PT, R26, UR14, RZ ;  /* 0x0000000e1a1a7c10 */ /* 0x000fe2000ff3e0ff */
[----:B------:R-:W0:Y:S03]  /*0760*/  LDC.64 R20, c[0x0][0x398] ;  /* 0x0000e600ff147b82 */ /* 0x000e260000000a00 */
[----:B------:R-:W-:-:S05]  /*0770*/  LEA.HI.X.SX32 R27, R22, UR15, 0x2, P1 ;  /* 0x0000000f161b7c11 */ /* 0x000fca00088f16ff */
[----:B------:R1:W2:Y:S02]  /*0780*/  LDG.E.CONSTANT R26, desc[UR12][R26.64] ;  /* 0x0000000c1a1a7981 */ /* 0x0002a4000c1e9900 */
[----:B------:R-:W-:-:S04]  /*0790*/  @!P0 IADD3 R28, P1, PT, RZ, RZ, RZ ;  /* 0x000000ffff1c8210 */ /* 0x000fc80007f3e0ff */
[----:B------:R-:W-:-:S04]  /*07a0*/  @!P0 IADD3.X R23, PT, PT, R22, 0x1, RZ, P1, !PT ;  /* 0x0000000116178810 */ /* 0x000fc80000ffe4ff */
[----:B------:R-:W-:-:S04]  /*07b0*/  @!P0 SHF.R.S64 R22, R28, 0x1e, R23 ;  /* 0x0000001e1c168819 */ /* 0x000fc80000001017 */
[----:B------:R-:W-:-:S04]  /*07c0*/  @!P0 IADD3 R22, P1, PT, R22, UR14, RZ ;  /* 0x0000000e16168c10 */ /* 0x000fc8000ff3e0ff */
[----:B------:R-:W-:-:S05]  /*07d0*/  @!P0 LEA.HI.X.SX32 R23, R23, UR15, 0x2, P1 ;  /* 0x0000000f17178c11 */ /* 0x000fca00088f16ff */
[----:B------:R3:W4:Y:S01]  /*07e0*/  @!P0 LDG.E.CONSTANT R22, desc[UR12][R22.64] ;  /* 0x0000000c16168981 */ /* 0x000722000c1e9900 */
[----:B------:R-:W-:Y:S02]  /*07f0*/  LOP3.LUT R29, R29, UR5, RZ, 0x30, !PT ;  /* 0x000000051d1d7c12 */ /* 0x000fe4000f8e30ff */
[----:B------:R-:W-:-:S03]  /*0800*/  LOP3.LUT R2, R2, UR5, RZ, 0x30, !PT ;  /* 0x0000000502027c12 */ /* 0x000fc6000f8e30ff */
[----:B------:R-:W-:Y:S01]  /*0810*/  VIADD R31, R29, UR8 ;  /* 0x000000081d1f7c36 */ /* 0x000fe20008000000 */
[----:B-1----:R-:W-:Y:S01]  /*0820*/  @!P0 IADD3 R27, PT, PT, -R25, 0x20, RZ ;  /* 0x00000020191b8810 */ /* 0x002fe20007ffe1ff */
[----:B------:R-:W-:Y:S01]  /*0830*/  VIADD R29, R2, UR8 ;  /* 0x00000008021d7c36 */ /* 0x000fe20008000000 */
[----:B--2---:R-:W-:Y:S02]  /*0840*/  SHF.R.U32.HI R2, RZ, R25, R26 ;  /* 0x00000019ff027219 */ /* 0x004fe4000001161a */
[----:B------:R-:W-:-:S04]  /*0850*/  IADD3 R25, P1, PT, R12, UR6, RZ ;  /* 0x000000060c197c10 */ /* 0x000fc8000ff3e0ff */
[----:B------:R-:W-:-:S04]  /*0860*/  IADD3.X R28, PT, PT, R6, UR7, RZ, P1, !PT ;  /* 0x00000007061c7c10 */ /* 0x000fc80008ffe4ff */
[----:B------:R-:W-:-:S04]  /*0870*/  SHF.R.S32.HI R26, RZ, 0x1f, R28 ;  /* 0x0000001fff1a7819 */ /* 0x000fc8000001141c */
[----:B------:R-:W-:-:S05]  /*0880*/  LEA.HI R26, P1, R26, R25, RZ, 0x5 ;  /* 0x000000191a1a7211 */ /* 0x000fca00078328ff */
[----:B---3--:R-:W-:Y:S01]  /*0890*/  IMAD.X R23, RZ, RZ, R28, P1 ;  /* 0x000000ffff177224 */ /* 0x008fe200008e061c */
[----:B----4-:R-:W-:-:S04]  /*08a0*/  @!P0 SHF.L.U32 R27, R22, R27, RZ ;  /* 0x0000001b161b8219 */ /* 0x010fc800000006ff */
[----:B------:R-:W-:-:S05]  /*08b0*/  SHF.R.S64 R22, R26, 0x5, R23 ;  /* 0x000000051a167819 */ /* 0x000fca0000001017 */
[----:B------:R-:W-:Y:S01]  /*08c0*/  IMAD R25, R22, -0x20, R25 ;  /* 0xffffffe016197824 */ /* 0x000fe200078e0219 */
[----:B------:R-:W-:-:S04]  /*08d0*/  SHF.R.S64 R26, RZ, 0x1e, R22 ;  /* 0x0000001eff1a7819 */ /* 0x000fc80000001016 */
[----:B------:R-:W-:Y:S02]  /*08e0*/  ISETP.LE.AND P1, PT, R25, UR10, PT ;  /* 0x0000000a19007c0c */ /* 0x000fe4000bf23270 */
[----:B------:R-:W-:Y:S01]  /*08f0*/  IADD3 R26, P2, PT, R26, UR14, RZ ;  /* 0x0000000e1a1a7c10 */ /* 0x000fe2000ff5e0ff */
[----:B------:R-:W-:-:S03]  /*0900*/  @!P0 IMAD.IADD R2, R2, 0x1, R27 ;  /* 0x0000000102028824 */ /* 0x000fc600078e021b */
        /* <DEDUP_REMOVED lines=8> */
[----:B0-----:R-:W-:Y:S01]  /*0990*/  IMAD.WIDE R20, R0, 0x4, R20 ;  /* 0x0000000400147825 */ /* 0x001fe200078e0214 */
[----:B------:R-:W-:Y:S02]  /*09a0*/  LOP3.LUT R2, R2, UR5, RZ, 0x30, !PT ;  /* 0x0000000502027c12 */ /* 0x000fe4000f8e30ff */
[----:B-1----:R-:W-:Y:S02]  /*09b0*/  @!P1 IADD3 R27, PT, PT, -R25, 0x20, RZ ;  /* 0x00000020191b9810 */ /* 0x002fe40007ffe1ff */
[----:B------:R0:W-:Y:S02]  /*09c0*/  STG.E desc[UR12][R20.64], R29 ;  /* 0x0000001d14007986 */ /* 0x0001e4000c10190c */
[----:B0-----:R-:W-:Y:S01]  /*09d0*/  VIADD R29, R2, UR8 ;  /* 0x00000008021d7c36 */ /* 0x001fe20008000000 */
        /* <DEDUP_REMOVED lines=20> */
[----:B------:R1:W3:Y:S01]  /*0b20*/  @!P0 LDG.E.CONSTANT R22, desc[UR12][R22.64] ;  /* 0x0000000c16168981 */ /* 0x0002e2000c1e9900 */
[----:B------:R-:W-:-:S03]  /*0b30*/  LOP3.LUT R2, R2, UR5, RZ, 0x30, !PT ;  /* 0x0000000502027c12 */ /* 0x000fc6000f8e30ff */
[----:B------:R4:W-:Y:S01]  /*0b40*/  STG.E desc[UR12][R20.64+0x100], R29 ;  /* 0x0001001d14007986 */ /* 0x0009e2000c10190c */
[----:B0-----:R-:W-:Y:S01]  /*0b50*/  @!P0 IADD3 R27, PT, PT, -R25, 0x20, RZ ;  /* 0x00000020191b8810 */ /* 0x001fe20007ffe1ff */
[----:B----4-:R-:W-:Y:S01]  /*0b60*/  VIADD R29, R2, UR8 ;  /* 0x00000008021d7c36 */ /* 0x010fe20008000000 */
[----:B--2---:R-:W-:Y:S02]  /*0b70*/  SHF.R.U32.HI R2, RZ, R25, R26 ;  /* 0x00000019ff027219 */ /* 0x004fe4000001161a */
[----:B------:R-:W-:-:S04]  /*0b80*/  IADD3 R25, P1, PT, R16, UR6, RZ ;  /* 0x0000000610197c10 */ /* 0x000fc8000ff3e0ff */
[----:B------:R-:W-:-:S04]  /*0b90*/  IADD3.X R28, PT, PT, R4, UR7, RZ, P1, !PT ;  /* 0x00000007041c7c10 */ /* 0x000fc80008ffe4ff */
[----:B------:R-:W-:-:S04]  /*0ba0*/  SHF.R.S32.HI R26, RZ, 0x1f, R28 ;  /* 0x0000001fff1a7819 */ /* 0x000fc8000001141c */
[----:B------:R-:W-:-:S05]  /*0bb0*/  LEA.HI R26, P1, R26, R25, RZ, 0x5 ;  /* 0x000000191a1a7211 */ /* 0x000fca00078328ff */
[----:B-1----:R-:W-:Y:S01]  /*0bc0*/  IMAD.X R23, RZ, RZ, R28, P1 ;  /* 0x000000ffff177224 */ /* 0x002fe200008e061c */
[----:B---3--:R-:W-:-:S04]  /*0bd0*/  @!P0 SHF.L.U32 R27, R22, R27, RZ ;  /* 0x0000001b161b8219 */ /* 0x008fc800000006ff */
        /* <DEDUP_REMOVED lines=14> */
[----:B0-----:R-:W-:Y:S02]  /*0cc0*/  IADD3 R27, P0, PT, R18, UR6, RZ ;  /* 0x00000006121b7c10 */ /* 0x001fe4000ff1e0ff */
[----:B------:R-:W-:Y:S01]  /*0cd0*/  LOP3.LUT R2, R2, UR5, RZ, 0x30, !PT ;  /* 0x0000000502027c12 */ /* 0x000fe2000f8e30ff */
[----:B------:R0:W-:Y:S04]  /*0ce0*/  STG.E desc[UR12][R20.64+0x180], R29 ;  /* 0x0001801d14007986 */ /* 0x0001e8000c10190c */
[----:B0-----:R-:W-:Y:S01]  /*0cf0*/  VIADD R29, R2, UR8 ;  /* 0x00000008021d7c36 */ /* 0x001fe20008000000 */
[----:B--2---:R-:W-:Y:S02]  /*0d00*/  SHF.R.U32.HI R28, RZ, R25, R26 ;  /* 0x00000019ff1c7219 */ /* 0x004fe4000001161a */
[----:B------:R-:W-:-:S04]  /*0d10*/  IADD3.X R26, PT, PT, R3, UR7, RZ, P0, !PT ;  /* 0x00000007031a7c10 */ /* 0x000fc800087fe4ff */
[----:B------:R-:W-:-:S04]  /*0d20*/  SHF.R.S32.HI R2, RZ, 0x1f, R26 ;  /* 0x0000001fff027819 */ /* 0x000fc8000001141a */
[----:B------:R-:W-:Y:S02]  /*0d30*/  LEA.HI R2, P0, R2, R27, RZ, 0x5 ;  /* 0x0000001b02027211 */ /* 0x000fe400078128ff */
[----:B------:R-:W-:-:S03]  /*0d40*/  @!P1 IADD3 R25, PT, PT, -R25, 0x20, RZ ;  /* 0x0000002019199810 */ /* 0x000fc60007ffe1ff */
[----:B-1----:R-:W-:Y:S01]  /*0d50*/  IMAD.X R23, RZ, RZ, R26, P0 ;  /* 0x000000ffff177224 */ /* 0x002fe200000e061a */
[----:B---3--:R-:W-:-:S04]  /*0d60*/  @!P1 SHF.L.U32 R25, R22, R25, RZ ;  /* 0x0000001916199219 */ /* 0x008fc800000006ff */
[----:B------:R-:W-:-:S05]  /*0d70*/  SHF.R.S64 R22, R2, 0x5, R23 ;  /* 0x0000000502167819 */ /* 0x000fca0000001017 */
[----:B------:R-:W-:-:S05]  /*0d80*/  IMAD R2, R22, -0x20, R27 ;  /* 0xffffffe016027824 */ /* 0x000fca00078e021b */
[----:B------:R-:W-:Y:S01]  /*0d90*/  ISETP.LE.AND P0, PT, R2, UR10, PT ;  /* 0x0000000a02007c0c */ /* 0x000fe2000bf03270 */
[----:B------:R-:W-:Y:S01]  /*0da0*/  @!P1 IMAD.IADD R28, R28, 0x1, R25 ;  /* 0x000000011c1c9824 */ /* 0x000fe200078e0219 */
[----:B------:R-:W-:-:S04]  /*0db0*/  SHF.R.S64 R26, RZ, 0x1e, R22 ;  /* 0x0000001eff1a7819 */ /* 0x000fc80000001016 */
[----:B------:R-:W-:-:S07]  /*0dc0*/  IADD3 R26, P2, PT, R26, UR14, RZ ;  /* 0x0000000e1a1a7c10 */ /* 0x000fce000ff5e0ff */
[----:B------:R-:W-:-:S04]  /*0dd0*/  @!P0 IADD3 R30, P1, PT, RZ, RZ, RZ ;  /* 0x000000ffff1e8210 */ /* 0x000fc80007f3e0ff */
[C---:B------:R-:W-:Y:S02]  /*0de0*/  @!P0 IADD3.X R23, PT, PT, R22.reuse, 0x1, RZ, P1, !PT ;  /* 0x0000000116178810 */ /* 0x040fe40000ffe4ff */
[----:B------:R-:W-:Y:S02]  /*0df0*/  LEA.HI.X.SX32 R27, R22, UR15, 0x2, P2 ;  /* 0x0000000f161b7c11 */ /* 0x000fe400090f16ff */
[----:B------:R-:W-:-:S04]  /*0e00*/  @!P0 SHF.R.S64 R22, R30, 0x1e, R23 ;  /* 0x0000001e1e168819 */ /* 0x000fc80000001017 */
[----:B------:R-:W-:Y:S01]  /*0e10*/  @!P0 IADD3 R22, P1, PT, R22, UR14, RZ ;  /* 0x0000000e16168c10 */ /* 0x000fe2000ff3e0ff */
[----:B------:R-:W2:Y:S03]  /*0e20*/  LDG.E.CONSTANT R27, desc[UR12][R26.64] ;  /* 0x0000000c1a1b7981 */ /* 0x000ea6000c1e9900 */
[----:B------:R-:W-:-:S05]  /*0e30*/  @!P0 LEA.HI.X.SX32 R23, R23, UR15, 0x2, P1 ;  /* 0x0000000f17178c11 */ /* 0x000fca00088f16ff */
[----:B------:R-:W3:Y:S01]  /*0e40*/  @!P0 LDG.E.CONSTANT R22, desc[UR12][R22.64] ;  /* 0x0000000c16168981 */ /* 0x000ee2000c1e9900 */
[----:B------:R-:W-:-:S03]  /*0e50*/  LOP3.LUT R28, R28, UR5, RZ, 0x30, !PT ;  /* 0x000000051c1c7c12 */ /* 0x000fc6000f8e30ff */
[----:B------:R0:W-:Y:S02]  /*0e60*/  STG.E desc[UR12][R20.64+0x80], R31 ;  /* 0x0000801f14007986 */ /* 0x0001e4000c10190c */
[----:B------:R-:W-:Y:S02]  /*0e70*/  VIADD R33, R28, UR8 ;  /* 0x000000081c217c36 */ /* 0x000fe40008000000 */
[----:B------:R-:W1:Y:S01]  /*0e80*/  S2R R28, SR_TID.X ;  /* 0x00000000001c7919 */ /* 0x000e620000002100 */
[----:B0-----:R-:W1:Y:S01]  /*0e90*/  S2R R31, SR_CTAID.X ;  /* 0x00000000001f7919 */ /* 0x001e620000002500 */
[----:B------:R-:W-:Y:S01]  /*0ea0*/  USHF.R.S32.HI UR11, URZ, 0x1f, UR16 ;  /* 0x0000001fff0b7899 */ /* 0x000fe20008011410 */
[----:B------:R0:W-:Y:S02]  /*0eb0*/  STG.E desc[UR12][R20.64+0x200], R29 ;  /* 0x0002001d14007986 */ /* 0x0001e4000c10190c */
[----:B0-----:R-:W-:Y:S02]  /*0ec0*/  IMAD.MOV.U32 R29, RZ, RZ, RZ ;  /* 0x000000ffff1d7224 */ /* 0x001fe400078e00ff */
[----:B-1----:R-:W-:-:S04]  /*0ed0*/  IMAD.WIDE.U32 R28, R31, UR16, R28 ;  /* 0x000000101f1c7c25 */ /* 0x002fc8000f8e001c */
[----:B------:R-:W-:Y:S01]  /*0ee0*/  IMAD R31, R31, UR11, RZ ;  /* 0x0000000b1f1f7c24 */ /* 0x000fe2000f8e02ff */
[----:B------:R-:W-:Y:S01]  /*0ef0*/  ULOP3.LUT UR11, UR9, 0xff, URZ, 0xc0, !UPT ;  /* 0x000000ff090b7892 */ /* 0x000fe2000f8ec0ff */
[----:B--2---:R-:W-:Y:S02]  /*0f00*/  SHF.R.U32.HI R25, RZ, R2, R27 ;  /* 0x00000002ff197219 */ /* 0x004fe4000001161b */
[----:B------:R-:W-:-:S04]  /*0f10*/  @!P0 IADD3 R27, PT, PT, -R2, 0x20, RZ ;  /* 0x00000020021b8810 */ /* 0x000fc80007ffe1ff */
[----:B---3--:R-:W-:-:S05]  /*0f20*/  @!P0 SHF.L.U32 R2, R22, R27, RZ ;  /* 0x0000001b16028219 */ /* 0x008fca00000006ff */
[----:B------:R-:W-:Y:S01]  /*0f30*/  @!P0 IMAD.IADD R25, R25, 0x1, R2 ;  /* 0x0000000119198824 */ /* 0x000fe200078e0202 */
[----:B------:R-:W-:Y:S01]  /*0f40*/  IADD3 R26, P0, PT, R28, 0xa0, RZ ;  /* 0x000000a01c1a7810 */ /* 0x000fe20007f1e0ff */
[----:B------:R-:W-:Y:S02]  /*0f50*/  IMAD.IADD R2, R29, 0x1, R31 ;  /* 0x000000011d027824 */ /* 0x000fe400078e021f */
[----:B------:R-:W-:Y:S02]  /*0f60*/  IMAD.U32 R27, RZ, RZ, UR11 ;  /* 0x0000000bff1b7e24 */ /* 0x000fe4000f8e00ff */
[----:B------:R-:W-:Y:S02]  /*0f70*/  IMAD.X R22, RZ, RZ, R2, P0 ;  /* 0x000000ffff167224 */ /* 0x000fe400000e0602 */
[----:B------:R-:W-:-:S04]  /*0f80*/  IMAD.WIDE.U32 R26, R26, R27, UR6 ;  /* 0x000000061a1a7e25 */ /* 0x000fc8000f8e001b */
[----:B------:R-:W-:-:S04]  /*0f90*/  IMAD R23, R22, UR11, RZ ;  /* 0x0000000b16177c24 */ /* 0x000fc8000f8e02ff */
[----:B------:R-:W-:-:S05]  /*0fa0*/  IMAD.IADD R22, R27, 0x1, R23 ;  /* 0x000000011b167824 */ /* 0x000fca00078e0217 */
[----:B------:R-:W-:-:S04]  /*0fb0*/  SHF.R.S32.HI R23, RZ, 0x1f, R22 ;  /* 0x0000001fff177819 */ /* 0x000fc80000011416 */
[----:B------:R-:W-:-:S05]  /*0fc0*/  LEA.HI R23, P0, R23, R26, RZ, 0x5 ;  /* 0x0000001a17177211 */ /* 0x000fca00078128ff */
[----:B------:R-:W-:-:S05]  /*0fd0*/  IMAD.X R22, RZ, RZ, R22, P0 ;  /* 0x000000ffff167224 */ /* 0x000fca00000e0616 */
[----:B------:R-:W-:-:S04]  /*0fe0*/  SHF.R.S64 R23, R23, 0x5, R22 ;  /* 0x0000000517177819 */ /* 0x000fc80000001016 */
[----:B------:R-:W-:Y:S01]  /*0ff0*/  SHF.R.S64 R30, RZ, 0x1e, R23 ;  /* 0x0000001eff1e7819 */ /* 0x000fe20000001017 */
[----:B------:R-:W-:-:S03]  /*1000*/  IMAD R26, R23, -0x20, R26 ;  /* 0xffffffe0171a7824 */ /* 0x000fc600078e021a */
[----:B------:R-:W-:-:S04]  /*1010*/  IADD3 R30, P0, PT, R30, UR14, RZ ;  /* 0x0000000e1e1e7c10 */ /* 0x000fc8000ff1e0ff */
[----:B------:R-:W-:Y:S02]  /*1020*/  LEA.HI.X.SX32 R31, R23, UR15, 0x2, P0 ;  /* 0x0000000f171f7c11 */ /* 0x000fe400080f16ff */
[----:B------:R-:W-:-:S03]  /*1030*/  ISETP.LE.AND P0, PT, R26, UR10, PT ;  /* 0x0000000a1a007c0c */ /* 0x000fc6000bf03270 */
[----:B------:R-:W2:Y:S10]  /*1040*/  LDG.E.CONSTANT R27, desc[UR12][R30.64] ;  /* 0x0000000c1e1b7981 */ /* 0x000eb4000c1e9900 */
[----:B------:R-:W-:-:S04]  /*1050*/  @!P0 IADD3 R22, P1, PT, RZ, RZ, RZ ;  /* 0x000000ffff168210 */ /* 0x000fc80007f3e0ff */
[----:B------:R-:W-:-:S04]  /*1060*/  @!P0 IADD3.X R23, PT, PT, R23, 0x1, RZ, P1, !PT ;  /* 0x0000000117178810 */ /* 0x000fc80000ffe4ff */
[----:B------:R-:W-:-:S04]  /*1070*/  @!P0 SHF.R.S64 R22, R22, 0x1e, R23 ;  /* 0x0000001e16168819 */ /* 0x000fc80000001017 */
[----:B------:R-:W-:-:S04]  /*1080*/  @!P0 IADD3 R22, P1, PT, R22, UR14, RZ ;  /* 0x0000000e16168c10 */ /* 0x000fc8000ff3e0ff */
[----:B------:R-:W-:-:S05]  /*1090*/  @!P0 LEA.HI.X.SX32 R23, R23, UR15, 0x2, P1 ;  /* 0x0000000f17178c11 */ /* 0x000fca00088f16ff */
[----:B------:R-:W3:Y:S04]  /*10a0*/  @!P0 LDG.E.CONSTANT R22, desc[UR12][R22.64] ;  /* 0x0000000c16168981 */ /* 0x000ee8000c1e9900 */
[----:B------:R0:W-:Y:S02]  /*10b0*/  STG.E desc[UR12][R20.64+0x300], R33 ;  /* 0x0003002114007986 */ /* 0x0001e4000c10190c */
[----:B0-----:R-:W-:Y:S02]  /*10c0*/  @!P0 IADD3 R33, PT, PT, -R26, 0x20, RZ ;  /* 0x000000201a218810 */ /* 0x001fe40007ffe1ff */
[----:B------:R-:W-:-:S05]  /*10d0*/  LOP3.LUT R25, R25, UR5, RZ, 0x30, !PT ;  /* 0x0000000519197c12 */ /* 0x000fca000f8e30ff */
[----:B------:R-:W-:-:S05]  /*10e0*/  VIADD R25, R25, UR8 ;  /* 0x0000000819197c36 */ /* 0x000fca0008000000 */
[----:B------:R0:W-:Y:S01]  /*10f0*/  STG.E desc[UR12][R20.64+0x380], R25 ;  /* 0x0003801914007986 */ /* 0x0001e2000c10190c */
[----:B------:R-:W-:-:S04]  /*1100*/  UIADD3 UR4, UPT, UPT, UR4, 0x1, URZ ;  /* 0x0000000104047890 */ /* 0x000fc8000fffe0ff */
[----:B------:R-:W-:Y:S01]  /*1110*/  UISETP.NE.AND UP0, UPT, UR4, 0x4, UPT ;  /* 0x000000040400788c */ /* 0x000fe2000bf05270 */
[----:B------:R-:W-:Y:S01]  /*1120*/  VIADD R0, R0, 0x100 ;  /* 0x0000010000007836 */ /* 0x000fe20000000000 */
[----:B------:R-:W-:Y:S01]  /*1130*/  UIMAD.WIDE.U32 UR6, UR9, 0x100, UR6 ;  /* 0x00000100090678a5 */ /* 0x000fe2000f8e0006 */
[----:B--2---:R-:W-:Y:S02]  /*1140*/  SHF.R.U32.HI R27, RZ, R26, R27 ;  /* 0x0000001aff1b7219 */ /* 0x004fe4000001161b */
[----:B---3--:R-:W-:-:S05]  /*1150*/  @!P0 SHF.L.U32 R26, R22, R33, RZ ;  /* 0x00000021161a8219 */ /* 0x008fca00000006ff */
[----:B------:R-:W-:-:S05]  /*1160*/  @!P0 IMAD.IADD R27, R27, 0x1, R26 ;  /* 0x000000011b1b8824 */ /* 0x000fca00078e021a */
[----:B------:R-:W-:-:S05]  /*1170*/  LOP3.LUT R27, R27, UR5, RZ, 0x30, !PT ;  /* 0x000000051b1b7c12 */ /* 0x000fca000f8e30ff */
[----:B------:R-:W-:-:S05]  /*1180*/  VIADD R27, R27, UR8 ;  /* 0x000000081b1b7c36 */ /* 0x000fca0008000000 */
[----:B------:R0:W-:Y:S01]  /*1190*/  STG.E desc[UR12][R20.64+0x280], R27 ;  /* 0x0002801b14007986 */ /* 0x0001e2000c10190c */
[----:B------:R-:W-:Y:S05]  /*11a0*/  BRA.U UP0, `(.L_x_0) ;  /* 0xfffffff1008c7547 */ /* 0x000fea000b83ffff */
[----:B------:R-:W-:Y:S05]  /*11b0*/  EXIT ;  /* 0x000000000000794d */ /* 0x000fea0003800000 */
.L_x_1:
[----:B------:R-:W-:-:S00]  /*11c0*/  BRA `(.L_x_1) ;  /* 0xfffffffc00fc7947 */ /* 0x000fc0000383ffff */
[----:B------:R-:W-:-:S00]  /*11d0*/  NOP ;  /* 0x0000000000007918 */ /* 0x000fc00000000000 */
        /* <DEDUP_REMOVED lines=10> */
.L_x_4:


//--------------------- .text._Z17fls_unpack_kernelPKjS0_PKhPjii --------------------------
	.section	.text._Z17fls_unpack_kernelPKjS0_PKhPjii,"ax",@progbits
	.align	128
        .global         _Z17fls_unpack_kernelPKjS0_PKhPjii
        .type           _Z17fls_unpack_kernelPKjS0_PKhPjii,@function
        .size           _Z17fls_unpack_kernelPKjS0_PKhPjii,(.L_x_5 - _Z17fls_unpack_kernelPKjS0_PKhPjii)
        .other          _Z17fls_unpack_kernelPKjS0_PKhPjii,@"STO_CUDA_ENTRY STV_DEFAULT"
_Z17fls_unpack_kernelPKjS0_PKhPjii:
.text._Z17fls_unpack_kernelPKjS0_PKhPjii:
[----:B------:R-:W-:Y:S01]  /*0000*/  LDC R1, c[0x0][0x37c] ;  /* 0x0000df00ff017b82 */ /* 0x000fe20000000800 */
[----:B------:R-:W0:Y:S01]  /*0010*/  S2R R0, SR_CTAID.X ;  /* 0x0000000000007919 */ /* 0x000e220000002500 */
[----:B------:R-:W0:Y:S02]  /*0020*/  LDCU UR4, c[0x0][0x3a0] ;  /* 0x00007400ff0477ac */ /* 0x000e240008000800 */
[----:B0-----:R-:W-:-:S13]  /*0030*/  ISETP.GE.AND P0, PT, R0, UR4, PT ;  /* 0x0000000400007c0c */ /* 0x001fda000bf06270 */
[----:B------:R-:W-:Y:S05]  /*0040*/  @P0 EXIT ;  /* 0x000000000000094d */ /* 0x000fea0003800000 */
[----:B------:R-:W0:Y:S01]  /*0050*/  LDCU.64 UR6, c[0x0][0x390] ;  /* 0x00007200ff0677ac */ /* 0x000e220008000a00 */
[----:B------:R-:W1:Y:S01]  /*0060*/  S2R R11, SR_TID.X ;  /* 0x00000000000b7919 */ /* 0x000e620000002100 */
[----:B------:R-:W1:Y:S01]  /*0070*/  LDC R6, c[0x0][0x3a4] ;  /* 0x0000e900ff067b82 */ /* 0x000e620000000800 */
[----:B------:R-:W2:Y:S01]  /*0080*/  LDCU.64 UR4, c[0x0][0x358] ;  /* 0x00006b00ff0477ac */ /* 0x000ea20008000a00 */
[----:B0-----:R-:W-:-:S05]  /*0090*/  IADD3 R4, P1, PT, R0, UR6, RZ ;  /* 0x0000000600047c10 */ /* 0x001fca000ff3e0ff */
[----:B------:R-:W-:-:S05]  /*00a0*/  IMAD.X R5, RZ, RZ, UR7, P1 ;  /* 0x00000007ff057e24 */ /* 0x000fca00088e06ff */
[----:B--2---:R0:W5:Y:S01]  /*00b0*/  LDG.E.U8.CONSTANT R4, desc[UR4][R4.64] ;  /* 0x0000000404047981 */ /* 0x004162000c1e9100 */
[----:B-1----:R-:W-:-:S13]  /*00c0*/  ISETP.GE.AND P0, PT, R11, R6, PT ;  /* 0x000000060b00720c */ /* 0x002fda0003f06270 */
[----:B0-----:R-:W-:Y:S05]  /*00d0*/  @P0 EXIT ;  /* 0x000000000000094d */ /* 0x001fea0003800000 */
[----:B------:R-:W0:Y:S01]  /*00e0*/  LDC.64 R8, c[0x0][0x388] ;  /* 0x0000e200ff087b82 */ /* 0x000e220000000a00 */
[----:B-----5:R-:W-:Y:S01]  /*00f0*/  IMAD R6, R4, R6, 0x1f ;  /* 0x0000001f04067424 */ /* 0x020fe200078e0206 */
[----:B------:R-:W1:Y:S06]  /*0100*/  LDCU UR6, c[0x0][0x360] ;  /* 0x00006c00ff0677ac */ /* 0x000e6c0008000800 */
[----:B------:R-:W2:Y:S01]  /*0110*/  LDC.64 R2, c[0x0][0x398] ;  /* 0x0000e600ff027b82 */ /* 0x000ea20000000a00 */
[----:B------:R-:W-:Y:S01]  /*0120*/  SHF.R.S32.HI R7, RZ, 0x1f, R6 ;  /* 0x0000001fff077819 */ /* 0x000fe20000011406 */
[----:B------:R-:W3:Y:S03]  /*0130*/  LDCU UR7, c[0x0][0x3a4] ;  /* 0x00007480ff0777ac */ /* 0x000ee60008000800 */
[----:B------:R-:W-:Y:S01]  /*0140*/  LEA.HI R7, R7, R6, RZ, 0x5 ;  /* 0x0000000607077211 */ /* 0x000fe200078f28ff */
[----:B------:R-:W-:Y:S01]  /*0150*/  IMAD.MOV.U32 R13, RZ, RZ, -0x1 ;  /* 0xffffffffff0d7424 */ /* 0x000fe200078e00ff */
[----:B------:R-:W4:Y:S02]  /*0160*/  LDCU.64 UR8, c[0x0][0x380] ;  /* 0x00007000ff0877ac */ /* 0x000f240008000a00 */
[----:B------:R-:W-:Y:S01]  /*0170*/  SHF.R.S32.HI R7, RZ, 0x5, R7 ;  /* 0x00000005ff077819 */ /* 0x000fe20000011407 */
[----:B0-----:R-:W-:-:S04]  /*0180*/  IMAD.WIDE.U32 R8, R0, 0x4, R8 ;  /* 0x0000000400087825 */ /* 0x001fc800078e0008 */
[----:B------:R-:W-:Y:S01]  /*0190*/  IMAD R6, R7, R0, RZ ;  /* 0x0000000007067224 */ /* 0x000fe200078e02ff */
[----:B------:R0:W5:Y:S02]  /*01a0*/  LDG.E.CONSTANT R5, desc[UR4][R8.64] ;  /* 0x0000000408057981 */ /* 0x000164000c1e9900 */
[----:B0-----:R-:W-:Y:S02]  /*01b0*/  IADD3 R8, PT, PT, -R4, 0x20, RZ ;  /* 0x0000002004087810 */ /* 0x001fe40007ffe1ff */
[----:B-1234-:R-:W-:-:S07]  /*01c0*/  SHF.L.U32 R9, R13, R4, RZ ;  /* 0x000000040d097219 */ /* 0x01efce00000006ff */
.L_x_2:
[----:B------:R-:W-:-:S05]  /*01d0*/  IMAD R10, R4, R11, RZ ;  /* 0x0000000b040a7224 */ /* 0x000fca00078e02ff */
[----:B0-----:R-:W-:-:S04]  /*01e0*/  SHF.R.S32.HI R13, RZ, 0x1f, R10 ;  /* 0x0000001fff0d7819 */ /* 0x001fc8000001140a */
[----:B------:R-:W-:-:S04]  /*01f0*/  LEA.HI R13, R13, R10, RZ, 0x5 ;  /* 0x0000000a0d0d7211 */ /* 0x000fc800078f28ff */
[----:B------:R-:W-:Y:S02]  /*0200*/  SHF.R.S32.HI R15, RZ, 0x5, R13 ;  /* 0x00000005ff0f7819 */ /* 0x000fe4000001140d */
[----:B------:R-:W-:-:S03]  /*0210*/  LOP3.LUT R13, R13, 0xffffffe0, RZ, 0xc0, !PT ;  /* 0xffffffe00d0d7812 */ /* 0x000fc600078ec0ff */
[----:B------:R-:W-:Y:S02]  /*0220*/  VIADD R12, R15, 0x1 ;  /* 0x000000010f0c7836 */ /* 0x000fe40000000000 */
[----:B------:R-:W-:Y:S01]  /*0230*/  IMAD.IADD R17, R10, 0x1, -R13 ;  /* 0x000000010a117824 */ /* 0x000fe200078e0a0d */
[----:B------:R-:W-:Y:S02]  /*0240*/  SHF.R.S32.HI R13, RZ, 0x1f, R15 ;  /* 0x0000001fff0d7819 */ /* 0x000fe4000001140f */
[----:B------:R-:W-:Y:S02]  /*0250*/  ISETP.GE.AND P0, PT, R12, R7, PT ;  /* 0x000000070c00720c */ /* 0x000fe40003f06270 */
[C---:B------:R-:W-:Y:S02]  /*0260*/  IADD3 R15, P1, PT, R6.reuse, R15, RZ ;  /* 0x0000000f060f7210 */ /* 0x040fe40007f3e0ff */
[----:B------:R-:W-:Y:S02]  /*0270*/  ISETP.LE.OR P0, PT, R17, R8, P0 ;  /* 0x000000081100720c */ /* 0x000fe40000703670 */
[----:B------:R-:W-:-:S02]  /*0280*/  LEA.HI.X.SX32 R10, R6, R13, 0x1, P1 ;  /* 0x0000000d060a7211 */ /* 0x000fc400008f0eff */
[----:B------:R-:W-:-:S04]  /*0290*/  LEA R14, P1, R15, UR8, 0x2 ;  /* 0x000000080f0e7c11 */ /* 0x000fc8000f8210ff */
[----:B------:R-:W-:-:S05]  /*02a0*/  LEA.HI.X R15, R15, UR9, R10, 0x2, P1 ;  /* 0x000000090f0f7c11 */ /* 0x000fca00088f140a */
[----:B------:R-:W2:Y:S04]  /*02b0*/  LDG.E.CONSTANT R10, desc[UR4][R14.64] ;  /* 0x000000040e0a7981 */ /* 0x000ea8000c1e9900 */
[----:B------:R-:W3:Y:S01]  /*02c0*/  @!P0 LDG.E.CONSTANT R12, desc[UR4][R14.64+0x4] ;  /* 0x000004040e0c8981 */ /* 0x000ee2000c1e9900 */
[----:B------:R-:W-:Y:S02]  /*02d0*/  @!P0 IADD3 R13, PT, PT, -R17, 0x20, RZ ;  /* 0x00000020110d8810 */ /* 0x000fe40007ffe1ff */
[----:B--2---:R-:W-:Y:S02]  /*02e0*/  SHF.R.U32.HI R10, RZ, R17, R10 ;  /* 0x00000011ff0a7219 */ /* 0x004fe4000001160a */
[----:B---3--:R-:W-:-:S05]  /*02f0*/  @!P0 SHF.L.U32 R13, R12, R13, RZ ;  /* 0x0000000d0c0d8219 */ /* 0x008fca00000006ff */
[----:B------:R-:W-:Y:S02]  /*0300*/  @!P0 IMAD.IADD R10, R10, 0x1, R13 ;  /* 0x000000010a0a8824 */ /* 0x000fe400078e020d */
[----:B------:R-:W-:Y:S02]  /*0310*/  IMAD R13, R0, UR7, R11 ;  /* 0x00000007000d7c24 */ /* 0x000fe4000f8e020b */
[----:B------:R-:W-:Y:S01]  /*0320*/  VIADD R11, R11, UR6 ;  /* 0x000000060b0b7c36 */ /* 0x000fe20008000000 */
[----:B------:R-:W-:Y:S01]  /*0330*/  LOP3.LUT R10, R10, R9, RZ, 0x30, !PT ;  /* 0x000000090a0a7212 */ /* 0x000fe200078e30ff */
[----:B------:R-:W-:-:S03]  /*0340*/  IMAD.WIDE R12, R13, 0x4, R2 ;  /* 0x000000040d0c7825 */ /* 0x000fc600078e0202 */
[----:B------:R-:W-:Y:S01]  /*0350*/  ISETP.GE.AND P0, PT, R11, UR7, PT ;  /* 0x000000070b007c0c */ /* 0x000fe2000bf06270 */
[----:B-----5:R-:W-:-:S05]  /*0360*/  IMAD.IADD R17, R5, 0x1, R10 ;  /* 0x0000000105117824 */ /* 0x020fca00078e020a */
[----:B------:R0:W-:Y:S07]  /*0370*/  STG.E desc[UR4][R12.64], R17 ;  /* 0x000000110c007986 */ /* 0x0001ee000c101904 */
[----:B------:R-:W-:Y:S05]  /*0380*/  @!P0 BRA `(.L_x_2) ;  /* 0xfffffffc00908947 */ /* 0x000fea000383ffff */
[----:B------:R-:W-:Y:S05]  /*0390*/  EXIT ;  /* 0x000000000000794d */ /* 0x000fea0003800000 */
.L_x_3:
        /* <DEDUP_REMOVED lines=14> */
.L_x_5:


//--------------------- .nv.shared.reserved.0     --------------------------
	.section	.nv.shared.reserved.0,"aw",@nobits
	.weak		__nv_reservedSMEM_offset_0_alias
	.size		__nv_reservedSMEM_offset_0_alias, 0, 64
	.other		__nv_reservedSMEM_offset_0_alias,@"STO_CUDA_RESERVED_SHARED STV_DEFAULT"
__nv_reservedSMEM_offset_0_alias:
	.zero		0
	.zero		64


//--------------------- .nv.constant0._Z28l3_interleaved_unpack_kernelPKjS0_PKhPjii --------------------------
	.section	.nv.constant0._Z28l3_interleaved_unpack_kernelPKjS0_PKhPjii,"a",@progbits
	.sectionflags	@""
	.align	4
.nv.constant0._Z28l3_interleaved_unpack_kernelPKjS0_PKhPjii:
	.zero		936


//--------------------- .nv.constant0._Z17fls_unpack_kernelPKjS0_PKhPjii --------------------------
	.section	.nv.constant0._Z17fls_unpack_kernelPKjS0_PKhPjii,"a",@progbits
	.sectionflags	@""
	.align	4
.nv.constant0._Z17fls_unpack_kernelPKjS0_PKhPjii:
	.zero		936


//--------------------- SYMBOLS --------------------------

	.type		.nv.reservedSmem.offset0,@object
	.size		.nv.reservedSmem.offset0,0x4
